	.headerflags	@"EF_CUDA_TEXMODE_UNIFIED EF_CUDA_64BIT_ADDRESS EF_CUDA_SM86 EF_CUDA_VIRTUAL_SM(EF_CUDA_SM86)"
	.elftype	@"ET_EXEC"


//--------------------- .nv.info                  --------------------------
	.section	.nv.info,"",@"SHT_CUDA_INFO"
	.align	4


	//----- nvinfo : EIATTR_REGCOUNT
	.align		4
        /*0000*/ 	.byte	0x04, 0x2f
        /*0002*/ 	.short	(.L_1 - .L_0)
	.align		4
.L_0:
        /*0004*/ 	.word	index@(triton_mm)
        /*0008*/ 	.word	0x00000060


	//----- nvinfo : EIATTR_MIN_STACK_SIZE
	.align		4
.L_1:
        /*000c*/ 	.byte	0x04, 0x12
        /*000e*/ 	.short	(.L_3 - .L_2)
	.align		4
.L_2:
        /*0010*/ 	.word	index@(triton_mm)
        /*0014*/ 	.word	0x00000000


	//----- nvinfo : EIATTR_FRAME_SIZE
	.align		4
.L_3:
        /*0018*/ 	.byte	0x04, 0x11
        /*001a*/ 	.short	(.L_5 - .L_4)
	.align		4
.L_4:
        /*001c*/ 	.word	index@(triton_mm)
        /*0020*/ 	.word	0x00000000


	//----- nvinfo : EIATTR_MIN_STACK_SIZE
	.align		4
.L_5:
        /*0024*/ 	.byte	0x04, 0x12
        /*0026*/ 	.short	(.L_7 - .L_6)
	.align		4
.L_6:
        /*0028*/ 	.word	index@(triton_mm)
        /*002c*/ 	.word	0x00000000
.L_7:


//--------------------- .nv.info.triton_mm        --------------------------
	.section	.nv.info.triton_mm,"",@"SHT_CUDA_INFO"
	.sectionflags	@""
	.align	4


	//----- nvinfo : EIATTR_CUDA_API_VERSION
	.align		4
        /*0000*/ 	.byte	0x04, 0x37
        /*0002*/ 	.short	(.L_9 - .L_8)
.L_8:
        /*0004*/ 	.word	0x0000007c


	//----- nvinfo : EIATTR_SW2861232_WAR
	.align		4
.L_9:
        /*0008*/ 	.byte	0x01, 0x35
	.zero		2


	//----- nvinfo : EIATTR_PARAM_CBANK
	.align		4
        /*000c*/ 	.byte	0x04, 0x0a
        /*000e*/ 	.short	(.L_11 - .L_10)
	.align		4
.L_10:
        /*0010*/ 	.word	index@(.nv.constant0.triton_mm)
        /*0014*/ 	.short	0x0160
        /*0016*/ 	.short	0x0020


	//----- nvinfo : EIATTR_CBANK_PARAM_SIZE
	.align		4
.L_11:
        /*0018*/ 	.byte	0x03, 0x19
        /*001a*/ 	.short	0x0020


	//----- nvinfo : EIATTR_KPARAM_INFO
	.align		4
        /*001c*/ 	.byte	0x04, 0x17
        /*001e*/ 	.short	(.L_13 - .L_12)
.L_12:
        /*0020*/ 	.word	0x00000000
        /*0024*/ 	.short	0x0003
        /*0026*/ 	.short	0x0018
        /*0028*/ 	.byte	0x00, 0xf4, 0x21, 0x00


	//----- nvinfo : EIATTR_KPARAM_INFO
	.align		4
.L_13:
        /*002c*/ 	.byte	0x04, 0x17
        /*002e*/ 	.short	(.L_15 - .L_14)
.L_14:
        /*0030*/ 	.word	0x00000000
        /*0034*/ 	.short	0x0002
        /*0036*/ 	.short	0x0010
        /*0038*/ 	.byte	0x00, 0xf4, 0x21, 0x00


	//----- nvinfo : EIATTR_KPARAM_INFO
	.align		4
.L_15:
        /*003c*/ 	.byte	0x04, 0x17
        /*003e*/ 	.short	(.L_17 - .L_16)
.L_16:
        /*0040*/ 	.word	0x00000000
        /*0044*/ 	.short	0x0001
        /*0046*/ 	.short	0x0008
        /*0048*/ 	.byte	0x00, 0xf4, 0x21, 0x00


	//----- nvinfo : EIATTR_KPARAM_INFO
	.align		4
.L_17:
        /*004c*/ 	.byte	0x04, 0x17
        /*004e*/ 	.short	(.L_19 - .L_18)
.L_18:
        /*0050*/ 	.word	0x00000000
        /*0054*/ 	.short	0x0000
        /*0056*/ 	.short	0x0000
        /*0058*/ 	.byte	0x00, 0xf4, 0x21, 0x00


	//----- nvinfo : EIATTR_MAXREG_COUNT
	.align		4
.L_19:
        /*005c*/ 	.byte	0x03, 0x1b
        /*005e*/ 	.short	0x00ff


	//----- nvinfo : EIATTR_EXIT_INSTR_OFFSETS
	.align		4
        /*0060*/ 	.byte	0x04, 0x1c
        /*0062*/ 	.short	(.L_21 - .L_20)


	//   ....[0]....
.L_20:
        /*0064*/ 	.word	0x000025a0


	//   ....[1]....
        /*0068*/ 	.word	0x000025f0


	//----- nvinfo : EIATTR_REQNTID
	.align		4
.L_21:
        /*006c*/ 	.byte	0x04, 0x10
        /*006e*/ 	.short	(.L_23 - .L_22)
.L_22:
        /*0070*/ 	.word	0x00000080
        /*0074*/ 	.word	0x00000001
        /*0078*/ 	.word	0x00000001
.L_23:


//--------------------- .nv.callgraph             --------------------------
	.section	.nv.callgraph,"",@"SHT_CUDA_CALLGRAPH"
	.align	4
	.sectionentsize	8
	.align		4
        /*0000*/ 	.word	0x00000000
	.align		4
        /*0004*/ 	.word	0xffffffff
	.align		4
        /*0008*/ 	.word	0x00000000
	.align		4
        /*000c*/ 	.word	0xfffffffe
	.align		4
        /*0010*/ 	.word	0x00000000
	.align		4
        /*0014*/ 	.word	0xfffffffd
	.align		4
        /*0018*/ 	.word	0x00000000
	.align		4
        /*001c*/ 	.word	0xfffffffc


//--------------------- .nv.rel.action            --------------------------
	.section	.nv.rel.action,"",@"SHT_CUDA_RELOCINFO"
	.align	8
	.sectionentsize	8
        /*0000*/ 	.byte	0x73, 0x00, 0x00, 0x00, 0x00, 0x00, 0x00, 0x00, 0x00, 0x00, 0x00, 0x11, 0x25, 0x00, 0x05, 0x36


//--------------------- .nv.constant0.triton_mm   --------------------------
	.section	.nv.constant0.triton_mm,"a",@progbits
	.sectionflags	@""
	.align	4
.nv.constant0.triton_mm:
	.zero		384


//--------------------- .text.triton_mm           --------------------------
	.section	.text.triton_mm,"ax",@progbits
	.sectionflags	@"SHF_BARRIERS=1"
	.sectioninfo	@"SHI_REGISTERS=96"
	.align	128
        .global         triton_mm
        .type           triton_mm,@function
        .size           triton_mm,(.L_x_2 - triton_mm)
        .other          triton_mm,@"STO_CUDA_ENTRY STV_DEFAULT"
triton_mm:
.text.triton_mm:
[----:B------:R-:W-:Y:S02]  /*0000*/  IMAD.MOV.U32 R1, RZ, RZ, c[0x0][0x28] ;  /* 0x00000a00ff017624 */ /* 0x000fe400078e00ff */
[----:B------:R-:W1:Y:S01]  /*0010*/  S2R R9, SR_CTAID.X ;  /* 0x0000000000097919 */ /* 0x000e620000002500 */
[----:B------:R-:W-:Y:S01]  /*0020*/  IMAD.MOV.U32 R5, RZ, RZ, 0x8 ;  /* 0x00000008ff057424 */ /* 0x000fe200078e00ff */
[----:B------:R-:W-:Y:S01]  /*0030*/  ULDC.64 UR12, c[0x0][0x118] ;  /* 0x00004600000c7ab9 */ /* 0x000fe20000000a00 */
[----:B------:R-:W-:Y:S01]  /*0040*/  IMAD.MOV.U32 R48, RZ, RZ, 0x2 ;  /* 0x00000002ff307424 */ /* 0x000fe200078e00ff */
[----:B------:R-:W2:Y:S01]  /*0050*/  S2R R59, SR_TID.X ;  /* 0x00000000003b7919 */ /* 0x000ea20000002100 */
[----:B------:R-:W-:Y:S02]  /*0060*/  UMOV UR8, 0x3 ;  /* 0x0000000300087882 */ /* 0x000fe40000000000 */
[----:B------:R-:W-:Y:S02]  /*0070*/  UMOV UR9, 0xffffffff ;  /* 0xffffffff00097882 */ /* 0x000fe40000000000 */
[----:B------:R-:W-:Y:S02]  /*0080*/  UMOV UR6, URZ ;  /* 0x0000003f00067c82 */ /* 0x000fe40008000000 */
[----:B------:R-:W-:-:S02]  /*0090*/  UMOV UR7, URZ ;  /* 0x0000003f00077c82 */ /* 0x000fc40008000000 */
[----:B------:R-:W-:Y:S02]  /*00a0*/  UMOV UR4, URZ ;  /* 0x0000003f00047c82 */ /* 0x000fe40008000000 */
[----:B------:R-:W-:Y:S01]  /*00b0*/  UMOV UR5, URZ ;  /* 0x0000003f00057c82 */ /* 0x000fe20008000000 */
[----:B-1----:R-:W-:Y:S01]  /*00c0*/  IMAD.HI R0, R9, 0x66666667, RZ ;  /* 0x6666666709007827 */ /* 0x002fe200078e02ff */
[----:B------:R-:W-:-:S03]  /*00d0*/  IABS R8, R9 ;  /* 0x0000000900087213 */ /* 0x000fc60000000000 */
[C---:B--2---:R-:W-:Y:S01]  /*00e0*/  IMAD.SHL.U32 R86, R59.reuse, 0x8, RZ ;  /* 0x000000083b567824 */ /* 0x044fe200078e00ff */
[----:B------:R-:W-:Y:S02]  /*00f0*/  SHF.R.U32.HI R3, RZ, 0x1f, R0 ;  /* 0x0000001fff037819 */ /* 0x000fe40000011600 */
[C---:B------:R-:W-:Y:S02]  /*0100*/  LOP3.LUT R87, R59.reuse, 0x10, RZ, 0xc0, !PT ;  /* 0x000000103b577812 */ /* 0x040fe400078ec0ff */
[----:B------:R-:W-:Y:S02]  /*0110*/  LEA.HI.SX32 R0, R0, R3, 0x16 ;  /* 0x0000000300007211 */ /* 0x000fe400078fb2ff */
[----:B------:R-:W-:Y:S02]  /*0120*/  SHF.R.U32.HI R21, RZ, 0x1, R87 ;  /* 0x00000001ff157819 */ /* 0x000fe40000011657 */
[----:B------:R-:W-:Y:S01]  /*0130*/  LOP3.LUT R60, R86, 0x18, RZ, 0xc0, !PT ;  /* 0x00000018563c7812 */ /* 0x000fe200078ec0ff */
[C---:B------:R-:W-:Y:S01]  /*0140*/  IMAD R2, R0.reuse, -0x8, R5 ;  /* 0xfffffff800027824 */ /* 0x040fe200078e0205 */
[----:B------:R-:W-:Y:S01]  /*0150*/  LOP3.LUT R22, R59, 0xf, RZ, 0xc0, !PT ;  /* 0x0000000f3b167812 */ /* 0x000fe200078ec0ff */
[----:B------:R-:W-:Y:S01]  /*0160*/  IMAD R7, R0, -0xa00, R9 ;  /* 0xfffff60000077824 */ /* 0x000fe200078e0209 */
[----:B------:R-:W-:-:S02]  /*0170*/  SHF.R.U32.HI R88, RZ, 0x2, R59 ;  /* 0x00000002ff587819 */ /* 0x000fc4000001163b */
[----:B------:R-:W-:Y:S01]  /*0180*/  IMNMX R4, R2, 0x8, PT ;  /* 0x0000000802047817 */ /* 0x000fe20003800200 */
[----:B------:R-:W-:Y:S01]  /*0190*/  IMAD.WIDE.U32 R22, R22, 0x10, RZ ;  /* 0x0000001016167825 */ /* 0x000fe200078e00ff */
[----:B------:R-:W-:Y:S02]  /*01a0*/  IABS R10, R7 ;  /* 0x00000007000a7213 */ /* 0x000fe40000000000 */
[-C--:B------:R-:W-:Y:S02]  /*01b0*/  IABS R6, R4.reuse ;  /* 0x0000000400067213 */ /* 0x080fe40000000000 */
[-C--:B------:R-:W-:Y:S02]  /*01c0*/  IABS R12, R4.reuse ;  /* 0x00000004000c7213 */ /* 0x080fe40000000000 */
[----:B------:R-:W1:Y:S01]  /*01d0*/  I2F.RP R5, R6 ;  /* 0x0000000600057306 */ /* 0x000e620000209400 */
[----:B------:R-:W-:Y:S02]  /*01e0*/  LOP3.LUT R7, R7, R4, RZ, 0x3c, !PT ;  /* 0x0000000407077212 */ /* 0x000fe400078e3cff */
[----:B------:R-:W-:-:S02]  /*01f0*/  LOP3.LUT R85, R59, 0x40, RZ, 0xc0, !PT ;  /* 0x000000403b557812 */ /* 0x000fc400078ec0ff */
[----:B------:R-:W-:Y:S02]  /*0200*/  ISETP.GE.AND P3, PT, R7, RZ, PT ;  /* 0x000000ff0700720c */ /* 0x000fe40003f66270 */
[----:B------:R-:W-:Y:S02]  /*0210*/  LOP3.LUT R7, R86, 0x78, RZ, 0xc0, !PT ;  /* 0x0000007856077812 */ /* 0x000fe400078ec0ff */
[----:B------:R-:W-:Y:S02]  /*0220*/  LOP3.LUT R88, R88, 0x8, RZ, 0xc0, !PT ;  /* 0x0000000858587812 */ /* 0x000fe400078ec0ff */
[----:B------:R-:W-:Y:S01]  /*0230*/  LOP3.LUT R82, R21, 0x38, R86, 0x78, !PT ;  /* 0x0000003815527812 */ /* 0x000fe200078e7856 */
[----:B-1----:R-:W1:Y:S02]  /*0240*/  MUFU.RCP R5, R5 ;  /* 0x0000000500057308 */ /* 0x002e640000001000 */
[----:B-1----:R-:W-:-:S06]  /*0250*/  IADD3 R2, R5, 0xffffffe, RZ ;  /* 0x0ffffffe05027810 */ /* 0x002fcc0007ffe0ff */
[----:B------:R1:W2:Y:S02]  /*0260*/  F2I.FTZ.U32.TRUNC.NTZ R3, R2 ;  /* 0x0000000200037305 */ /* 0x0002a4000021f000 */
[----:B-1----:R-:W-:Y:S02]  /*0270*/  IMAD.MOV.U32 R2, RZ, RZ, RZ ;  /* 0x000000ffff027224 */ /* 0x002fe400078e00ff */
[----:B--2---:R-:W-:-:S04]  /*0280*/  IMAD.MOV R11, RZ, RZ, -R3 ;  /* 0x000000ffff0b7224 */ /* 0x004fc800078e0a03 */
[----:B------:R-:W-:-:S04]  /*0290*/  IMAD R11, R11, R6, RZ ;  /* 0x000000060b0b7224 */ /* 0x000fc800078e02ff */
[----:B------:R-:W-:-:S04]  /*02a0*/  IMAD.HI.U32 R3, R3, R11, R2 ;  /* 0x0000000b03037227 */ /* 0x000fc800078e0002 */
[----:B------:R-:W-:Y:S02]  /*02b0*/  IMAD.MOV R11, RZ, RZ, -R12 ;  /* 0x000000ffff0b7224 */ /* 0x000fe400078e0a0c */
[----:B------:R-:W-:-:S04]  /*02c0*/  IMAD.HI.U32 R2, R3, R10, RZ ;  /* 0x0000000a03027227 */ /* 0x000fc800078e00ff */
[----:B------:R-:W-:-:S04]  /*02d0*/  IMAD.HI.U32 R3, R3, R8, RZ ;  /* 0x0000000803037227 */ /* 0x000fc800078e00ff */
[-C--:B------:R-:W-:Y:S02]  /*02e0*/  IMAD R5, R2, R11.reuse, R10 ;  /* 0x0000000b02057224 */ /* 0x080fe400078e020a */
[----:B------:R-:W-:Y:S01]  /*02f0*/  IMAD R3, R3, R11, R8 ;  /* 0x0000000b03037224 */ /* 0x000fe200078e0208 */
[----:B------:R-:W-:Y:S02]  /*0300*/  SHF.R.U32.HI R8, RZ, 0x1, R59 ;  /* 0x00000001ff087819 */ /* 0x000fe4000001163b */
[C---:B------:R-:W-:Y:S02]  /*0310*/  ISETP.GT.U32.AND P2, PT, R6.reuse, R5, PT ;  /* 0x000000050600720c */ /* 0x040fe40003f44070 */
[----:B------:R-:W-:Y:S02]  /*0320*/  ISETP.GT.U32.AND P0, PT, R6, R3, PT ;  /* 0x000000030600720c */ /* 0x000fe40003f04070 */
[----:B------:R-:W-:-:S09]  /*0330*/  LOP3.LUT R16, R7, 0x38, R8, 0x78, !PT ;  /* 0x0000003807107812 */ /* 0x000fd200078e7808 */
[--C-:B------:R-:W-:Y:S01]  /*0340*/  @!P2 IMAD.IADD R5, R5, 0x1, -R6.reuse ;  /* 0x000000010505a824 */ /* 0x100fe200078e0a06 */
[----:B------:R-:W-:Y:S01]  /*0350*/  @!P2 IADD3 R2, R2, 0x1, RZ ;  /* 0x000000010202a810 */ /* 0x000fe20007ffe0ff */
[----:B------:R-:W-:Y:S01]  /*0360*/  @!P0 IMAD.IADD R3, R3, 0x1, -R6 ;  /* 0x0000000103038824 */ /* 0x000fe200078e0a06 */
[----:B------:R-:W-:Y:S02]  /*0370*/  ISETP.GE.AND P2, PT, R9, RZ, PT ;  /* 0x000000ff0900720c */ /* 0x000fe40003f46270 */
[----:B------:R-:W-:Y:S02]  /*0380*/  ISETP.GE.U32.AND P0, PT, R5, R6, PT ;  /* 0x000000060500720c */ /* 0x000fe40003f06070 */
[----:B------:R-:W-:Y:S02]  /*0390*/  ISETP.GT.U32.AND P1, PT, R6, R3, PT ;  /* 0x000000030600720c */ /* 0x000fe40003f24070 */
[----:B------:R-:W-:Y:S02]  /*03a0*/  SHF.R.U32.HI R5, RZ, 0x4, R59 ;  /* 0x00000004ff057819 */ /* 0x000fe4000001163b */
[----:B------:R-:W-:-:S02]  /*03b0*/  LOP3.LUT R9, R21, 0x20, R86, 0xf8, !PT ;  /* 0x0000002015097812 */ /* 0x000fc400078ef856 */
[----:B------:R-:W-:Y:S02]  /*03c0*/  SGXT.U32 R5, R5, 0x3 ;  /* 0x000000030505781a */ /* 0x000fe40000000000 */
[C-C-:B------:R-:W-:Y:S02]  /*03d0*/  LOP3.LUT R78, R9.reuse, 0x20, R60.reuse, 0x1e, !PT ;  /* 0x00000020094e7812 */ /* 0x140fe400078e1e3c */
[----:B------:R-:W-:Y:S01]  /*03e0*/  LOP3.LUT R70, R9, 0x60, R60, 0x1e, !PT ;  /* 0x0000006009467812 */ /* 0x000fe200078e1e3c */
[----:B------:R-:W-:Y:S01]  /*03f0*/  IMAD R84, R5, 0x80, R16 ;  /* 0x0000008005547824 */ /* 0x000fe200078e0210 */
[----:B------:R-:W-:Y:S01]  /*0400*/  @P0 IADD3 R2, R2, 0x1, RZ ;  /* 0x0000000102020810 */ /* 0x000fe20007ffe0ff */
[----:B------:R-:W-:Y:S01]  /*0410*/  @!P1 IMAD.IADD R3, R3, 0x1, -R6 ;  /* 0x0000000103039824 */ /* 0x000fe200078e0a06 */
[----:B------:R-:W-:Y:S01]  /*0420*/  ISETP.NE.AND P0, PT, R4, RZ, PT ;  /* 0x000000ff0400720c */ /* 0x000fe20003f05270 */
[----:B------:R-:W-:Y:S01]  /*0430*/  IMAD.SHL.U32 R84, R84, 0x2, RZ ;  /* 0x0000000254547824 */ /* 0x000fe200078e00ff */
[----:B------:R-:W-:Y:S01]  /*0440*/  LOP3.LUT R4, RZ, R4, RZ, 0x33, !PT ;  /* 0x00000004ff047212 */ /* 0x000fe200078e33ff */
[----:B------:R-:W-:Y:S01]  /*0450*/  @!P3 IMAD.MOV R2, RZ, RZ, -R2 ;  /* 0x000000ffff02b224 */ /* 0x000fe200078e0a02 */
[----:B------:R-:W-:Y:S01]  /*0460*/  LOP3.LUT R6, R86, 0x20, RZ, 0xc0, !PT ;  /* 0x0000002056067812 */ /* 0x000fe200078ec0ff */
[----:B------:R-:W-:-:S03]  /*0470*/  @!P2 IMAD.MOV R3, RZ, RZ, -R3 ;  /* 0x000000ffff03a224 */ /* 0x000fc600078e0a03 */
[C---:B------:R-:W-:Y:S02]  /*0480*/  SEL R57, R4.reuse, R2, !P0 ;  /* 0x0000000204397207 */ /* 0x040fe40004000000 */
[----:B------:R-:W-:Y:S02]  /*0490*/  SEL R3, R4, R3, !P0 ;  /* 0x0000000304037207 */ /* 0x000fe40004000000 */
[----:B------:R-:W-:Y:S01]  /*04a0*/  LOP3.LUT R11, R6, 0x18, R59, 0xf8, !PT ;  /* 0x00000018060b7812 */ /* 0x000fe200078ef83b */
[----:B------:R-:W-:Y:S02]  /*04b0*/  IMAD.SHL.U32 R57, R57, 0x20, RZ ;  /* 0x0000002039397824 */ /* 0x000fe400078e00ff */
[----:B------:R-:W-:Y:S01]  /*04c0*/  IMAD R58, R0, 0x8, R3 ;  /* 0x00000008003a7824 */ /* 0x000fe200078e0203 */
[----:B------:R-:W-:Y:S02]  /*04d0*/  LOP3.LUT R62, R11, 0x20, R60, 0x1e, !PT ;  /* 0x000000200b3e7812 */ /* 0x000fe400078e1e3c */
[----:B------:R-:W-:-:S02]  /*04e0*/  LOP3.LUT R2, R57, R5, RZ, 0xfc, !PT ;  /* 0x0000000539027212 */ /* 0x000fc400078efcff */
[C-C-:B------:R-:W-:Y:S02]  /*04f0*/  LOP3.LUT R3, R57.reuse, 0x8, R5.reuse, 0xfe, !PT ;  /* 0x0000000839037812 */ /* 0x140fe400078efe05 */
[--C-:B------:R-:W-:Y:S01]  /*0500*/  LOP3.LUT R4, R57, 0x10, R5.reuse, 0xfe, !PT ;  /* 0x0000001039047812 */ /* 0x100fe200078efe05 */
[----:B------:R-:W-:Y:S01]  /*0510*/  IMAD.HI R7, R2, 0x66666667, RZ ;  /* 0x6666666702077827 */ /* 0x000fe200078e02ff */
[----:B------:R-:W-:Y:S02]  /*0520*/  LOP3.LUT R60, R11, 0x60, R60, 0x1e, !PT ;  /* 0x000000600b3c7812 */ /* 0x000fe400078e1e3c */
[----:B------:R-:W-:Y:S01]  /*0530*/  LOP3.LUT R6, R57, 0x18, R5, 0xfe, !PT ;  /* 0x0000001839067812 */ /* 0x000fe200078efe05 */
[----:B------:R-:W-:Y:S01]  /*0540*/  IMAD.HI R8, R3, 0x66666667, RZ ;  /* 0x6666666703087827 */ /* 0x000fe200078e02ff */
[----:B------:R-:W-:-:S03]  /*0550*/  SHF.R.U32.HI R0, RZ, 0x1f, R7 ;  /* 0x0000001fff007819 */ /* 0x000fc60000011607 */
[----:B------:R-:W-:Y:S01]  /*0560*/  IMAD.HI R12, R4, 0x66666667, RZ ;  /* 0x66666667040c7827 */ /* 0x000fe200078e02ff */
[----:B------:R-:W-:Y:S02]  /*0570*/  LEA.HI R9, R7, R0, RZ, 0x14 ;  /* 0x0000000007097211 */ /* 0x000fe400078fa0ff */
[----:B------:R-:W-:Y:S01]  /*0580*/  SHF.R.S32.HI R7, RZ, 0x19, R58 ;  /* 0x00000019ff077819 */ /* 0x000fe2000001143a */
[----:B------:R-:W-:Y:S01]  /*0590*/  IMAD.SHL.U32 R58, R58, 0x40, RZ ;  /* 0x000000403a3a7824 */ /* 0x000fe200078e00ff */
[----:B------:R-:W-:Y:S01]  /*05a0*/  SHF.R.U32.HI R11, RZ, 0x1f, R8 ;  /* 0x0000001fff0b7819 */ /* 0x000fe20000011608 */
[----:B------:R-:W-:Y:S01]  /*05b0*/  IMAD R67, R9, -0x2800, R2 ;  /* 0xffffd80009437824 */ /* 0x000fe200078e0202 */
[----:B------:R-:W-:Y:S01]  /*05c0*/  SGXT R7, R7, 0x1 ;  /* 0x000000010707781a */ /* 0x000fe20000000200 */
[----:B------:R-:W-:Y:S01]  /*05d0*/  IMAD.HI R14, R6, 0x66666667, RZ ;  /* 0x66666667060e7827 */ /* 0x000fe200078e02ff */
[----:B------:R-:W-:Y:S02]  /*05e0*/  LOP3.LUT R0, R58, R5, RZ, 0xfc, !PT ;  /* 0x000000053a007212 */ /* 0x000fe400078efcff */
[----:B------:R-:W-:Y:S01]  /*05f0*/  LEA.HI R10, R8, R11, RZ, 0x14 ;  /* 0x0000000b080a7211 */ /* 0x000fe200078fa0ff */
[----:B------:R-:W-:Y:S01]  /*0600*/  IMAD.SHL.U32 R67, R67, 0x1000, RZ ;  /* 0x0000100043437824 */ /* 0x000fe200078e00ff */
[----:B------:R-:W-:-:S02]  /*0610*/  SHF.R.U32.HI R13, RZ, 0x1f, R12 ;  /* 0x0000001fff0d7819 */ /* 0x000fc4000001160c */
[----:B------:R-:W-:Y:S01]  /*0620*/  LEA.HI R8, R7, R0, RZ, 0x9 ;  /* 0x0000000007087211 */ /* 0x000fe200078f48ff */
[----:B------:R-:W-:Y:S01]  /*0630*/  IMAD R63, R10, -0x2800, R3 ;  /* 0xffffd8000a3f7824 */ /* 0x000fe200078e0203 */
[----:B------:R-:W-:Y:S02]  /*0640*/  LEA.HI R13, R12, R13, RZ, 0x14 ;  /* 0x0000000d0c0d7211 */ /* 0x000fe400078fa0ff */
[----:B------:R-:W-:Y:S01]  /*0650*/  LOP3.LUT R3, R8, 0xffe00, RZ, 0xc0, !PT ;  /* 0x000ffe0008037812 */ /* 0x000fe200078ec0ff */
[----:B------:R-:W-:Y:S01]  /*0660*/  IMAD.SHL.U32 R63, R63, 0x1000, RZ ;  /* 0x000010003f3f7824 */ /* 0x000fe200078e00ff */
[----:B------:R-:W-:Y:S01]  /*0670*/  LOP3.LUT R2, R58, 0x8, R5, 0xfe, !PT ;  /* 0x000000083a027812 */ /* 0x000fe200078efe05 */
[----:B------:R-:W-:Y:S01]  /*0680*/  IMAD R65, R13, -0x2800, R4 ;  /* 0xffffd8000d417824 */ /* 0x000fe200078e0204 */
[----:B------:R-:W-:Y:S01]  /*0690*/  SHF.R.U32.HI R15, RZ, 0x1f, R14 ;  /* 0x0000001fff0f7819 */ /* 0x000fe2000001160e */
[----:B------:R-:W-:Y:S01]  /*06a0*/  IMAD.IADD R0, R0, 0x1, -R3 ;  /* 0x0000000100007824 */ /* 0x000fe200078e0a03 */
[----:B------:R-:W-:Y:S01]  /*06b0*/  LEA.HI R4, R7, R2, RZ, 0x9 ;  /* 0x0000000207047211 */ /* 0x000fe200078f48ff */
[----:B------:R-:W-:Y:S01]  /*06c0*/  IMAD.SHL.U32 R65, R65, 0x1000, RZ ;  /* 0x0000100041417824 */ /* 0x000fe200078e00ff */
[----:B------:R-:W-:Y:S01]  /*06d0*/  LOP3.LUT R3, R58, 0x10, R5, 0xfe, !PT ;  /* 0x000000103a037812 */ /* 0x000fe200078efe05 */
[----:B------:R-:W-:Y:S01]  /*06e0*/  IMAD.SHL.U32 R37, R0, 0x1000, RZ ;  /* 0x0000100000257824 */ /* 0x000fe200078e00ff */
[----:B------:R-:W-:-:S02]  /*06f0*/  LOP3.LUT R9, R4, 0xffe00, RZ, 0xc0, !PT ;  /* 0x000ffe0004097812 */ /* 0x000fc400078ec0ff */
[----:B------:R-:W-:Y:S02]  /*0700*/  LEA.HI R8, R7, R3, RZ, 0x9 ;  /* 0x0000000307087211 */ /* 0x000fe400078f48ff */
[----:B------:R-:W-:Y:S01]  /*0710*/  LOP3.LUT R4, R58, 0x18, R5, 0xfe, !PT ;  /* 0x000000183a047812 */ /* 0x000fe200078efe05 */
[----:B------:R-:W-:Y:S01]  /*0720*/  IMAD.IADD R9, R2, 0x1, -R9 ;  /* 0x0000000102097824 */ /* 0x000fe200078e0a09 */
[----:B------:R-:W-:Y:S02]  /*0730*/  LEA.HI R15, R14, R15, RZ, 0x14 ;  /* 0x0000000f0e0f7211 */ /* 0x000fe400078fa0ff */
[----:B------:R-:W-:Y:S01]  /*0740*/  LOP3.LUT R8, R8, 0xffe00, RZ, 0xc0, !PT ;  /* 0x000ffe0008087812 */ /* 0x000fe200078ec0ff */
[----:B------:R-:W-:Y:S01]  /*0750*/  IMAD.SHL.U32 R39, R9, 0x1000, RZ ;  /* 0x0000100009277824 */ /* 0x000fe200078e00ff */
[----:B------:R-:W-:Y:S01]  /*0760*/  LEA.HI R10, R7, R4, RZ, 0x9 ;  /* 0x00000004070a7211 */ /* 0x000fe200078f48ff */
[----:B------:R-:W-:Y:S01]  /*0770*/  IMAD R15, R15, -0x2800, R6 ;  /* 0xffffd8000f0f7824 */ /* 0x000fe200078e0206 */
[--C-:B------:R-:W-:Y:S01]  /*0780*/  LOP3.LUT R2, R58, 0x28, R5.reuse, 0xfe, !PT ;  /* 0x000000283a027812 */ /* 0x100fe200078efe05 */
[----:B------:R-:W-:Y:S01]  /*0790*/  IMAD.IADD R8, R3, 0x1, -R8 ;  /* 0x0000000103087824 */ /* 0x000fe200078e0a08 */
[----:B------:R-:W-:Y:S01]  /*07a0*/  LOP3.LUT R11, R10, 0xffe00, RZ, 0xc0, !PT ;  /* 0x000ffe000a0b7812 */ /* 0x000fe200078ec0ff */
[----:B------:R-:W-:Y:S01]  /*07b0*/  IMAD.SHL.U32 R61, R15, 0x1000, RZ ;  /* 0x000010000f3d7824 */ /* 0x000fe200078e00ff */
[----:B------:R-:W-:Y:S01]  /*07c0*/  LOP3.LUT R6, R58, 0x20, R5, 0xfe, !PT ;  /* 0x000000203a067812 */ /* 0x000fe200078efe05 */
[----:B------:R-:W-:Y:S01]  /*07d0*/  IMAD.SHL.U32 R41, R8, 0x1000, RZ ;  /* 0x0000100008297824 */ /* 0x000fe200078e00ff */
[C---:B------:R-:W-:Y:S01]  /*07e0*/  LEA.HI R3, R7.reuse, R2, RZ, 0x9 ;  /* 0x0000000207037211 */ /* 0x040fe200078f48ff */
[----:B------:R-:W-:Y:S01]  /*07f0*/  IMAD.IADD R11, R4, 0x1, -R11 ;  /* 0x00000001040b7824 */ /* 0x000fe200078e0a0b */
[----:B------:R-:W-:Y:S01]  /*0800*/  LEA.HI R12, R7, R6, RZ, 0x9 ;  /* 0x00000006070c7211 */ /* 0x000fe200078f48ff */
[----:B------:R-:W-:Y:S01]  /*0810*/  IMAD.WIDE R28, R39, 0x2, RZ ;  /* 0x00000002271c7825 */ /* 0x000fe200078e02ff */
[----:B------:R-:W-:-:S02]  /*0820*/  LOP3.LUT R3, R3, 0xffe00, RZ, 0xc0, !PT ;  /* 0x000ffe0003037812 */ /* 0x000fc400078ec0ff */
[C-C-:B------:R-:W-:Y:S01]  /*0830*/  LOP3.LUT R4, R58.reuse, 0x30, R5.reuse, 0xfe, !PT ;  /* 0x000000303a047812 */ /* 0x140fe200078efe05 */
[----:B------:R-:W-:Y:S01]  /*0840*/  IMAD.SHL.U32 R47, R11, 0x1000, RZ ;  /* 0x000010000b2f7824 */ /* 0x000fe200078e00ff */
[----:B------:R-:W-:Y:S01]  /*0850*/  LOP3.LUT R5, R58, 0x38, R5, 0xfe, !PT ;  /* 0x000000383a057812 */ /* 0x000fe200078efe05 */
[----:B------:R-:W-:Y:S01]  /*0860*/  IMAD.IADD R35, R2, 0x1, -R3 ;  /* 0x0000000102237824 */ /* 0x000fe200078e0a03 */
[----:B------:R-:W-:Y:S01]  /*0870*/  LOP3.LUT R13, R12, 0xffe00, RZ, 0xc0, !PT ;  /* 0x000ffe000c0d7812 */ /* 0x000fe200078ec0ff */
[----:B------:R-:W-:Y:S01]  /*0880*/  IMAD.WIDE R24, R47, 0x2, RZ ;  /* 0x000000022f187825 */ /* 0x000fe200078e02ff */
[C---:B------:R-:W-:Y:S02]  /*0890*/  LEA.HI R2, R7.reuse, R4, RZ, 0x9 ;  /* 0x0000000407027211 */ /* 0x040fe400078f48ff */
[----:B------:R-:W-:Y:S01]  /*08a0*/  LEA.HI R3, R7, R5, RZ, 0x9 ;  /* 0x0000000507037211 */ /* 0x000fe200078f48ff */
[----:B------:R-:W-:Y:S01]  /*08b0*/  IMAD.IADD R13, R6, 0x1, -R13 ;  /* 0x00000001060d7824 */ /* 0x000fe200078e0a0d */
[----:B------:R-:W-:Y:S01]  /*08c0*/  LOP3.LUT R7, R2, 0xffe00, RZ, 0xc0, !PT ;  /* 0x000ffe0002077812 */ /* 0x000fe200078ec0ff */
[----:B------:R-:W-:Y:S01]  /*08d0*/  IMAD.SHL.U32 R35, R35, 0x1000, RZ ;  /* 0x0000100023237824 */ /* 0x000fe200078e00ff */
[----:B------:R-:W-:Y:S01]  /*08e0*/  LOP3.LUT R6, R3, 0xffe00, RZ, 0xc0, !PT ;  /* 0x000ffe0003067812 */ /* 0x000fe200078ec0ff */
[----:B------:R-:W-:Y:S01]  /*08f0*/  IMAD.WIDE R2, R61, 0x2, RZ ;  /* 0x000000023d027825 */ /* 0x000fe200078e02ff */
[----:B------:R-:W-:-:S02]  /*0900*/  LOP3.LUT R43, R37, 0x78, R86, 0xf8, !PT ;  /* 0x00000078252b7812 */ /* 0x000fc400078ef856 */
[----:B------:R-:W-:Y:S01]  /*0910*/  LOP3.LUT R12, R23, R29, RZ, 0xfc, !PT ;  /* 0x0000001d170c7212 */ /* 0x000fe200078efcff */
[----:B------:R-:W-:Y:S01]  /*0920*/  IMAD.IADD R7, R4, 0x1, -R7 ;  /* 0x0000000104077824 */ /* 0x000fe200078e0a07 */
[C---:B------:R-:W-:Y:S01]  /*0930*/  LOP3.LUT R20, R22.reuse, R2, RZ, 0xfc, !PT ;  /* 0x0000000216147212 */ /* 0x040fe200078efcff */
[----:B------:R-:W-:Y:S01]  /*0940*/  IMAD.IADD R6, R5, 0x1, -R6 ;  /* 0x0000000105067824 */ /* 0x000fe200078e0a06 */
[----:B------:R-:W-:Y:S01]  /*0950*/  LOP3.LUT R55, R23, R3, RZ, 0xfc, !PT ;  /* 0x0000000317377212 */ /* 0x000fe200078efcff */
[----:B------:R-:W-:Y:S01]  /*0960*/  IMAD.WIDE R4, R65, 0x2, RZ ;  /* 0x0000000241047825 */ /* 0x000fe200078e02ff */
[----:B------:R-:W-:Y:S02]  /*0970*/  LOP3.LUT R29, R39, 0x78, R86, 0xf8, !PT ;  /* 0x00000078271d7812 */ /* 0x000fe400078ef856 */
[----:B------:R-:W-:Y:S01]  /*0980*/  LOP3.LUT R9, R23, R25, RZ, 0xfc, !PT ;  /* 0x0000001917097212 */ /* 0x000fe200078efcff */
[----:B------:R-:W-:Y:S01]  /*0990*/  IMAD.WIDE R2, R63, 0x2, RZ ;  /* 0x000000023f027825 */ /* 0x000fe200078e02ff */
[----:B------:R-:W-:-:S02]  /*09a0*/  LOP3.LUT R19, R22, R4, RZ, 0xfc, !PT ;  /* 0x0000000416137212 */ /* 0x000fc400078efcff */
[----:B------:R-:W-:Y:S01]  /*09b0*/  LOP3.LUT R53, R23, R5, RZ, 0xfc, !PT ;  /* 0x0000000517357212 */ /* 0x000fe200078efcff */
[----:B------:R-:W-:Y:S01]  /*09c0*/  IMAD.SHL.U32 R31, R6, 0x1000, RZ ;  /* 0x00001000061f7824 */ /* 0x000fe200078e00ff */
[C---:B------:R-:W-:Y:S01]  /*09d0*/  LOP3.LUT R18, R22.reuse, R2, RZ, 0xfc, !PT ;  /* 0x0000000216127212 */ /* 0x040fe200078efcff */
[----:B------:R-:W-:Y:S01]  /*09e0*/  IMAD.WIDE R4, R67, 0x2, RZ ;  /* 0x0000000243047825 */ /* 0x000fe200078e02ff */
[----:B------:R-:W-:Y:S02]  /*09f0*/  LOP3.LUT R51, R23, R3, RZ, 0xfc, !PT ;  /* 0x0000000317337212 */ /* 0x000fe400078efcff */
[----:B------:R-:W-:Y:S01]  /*0a00*/  LEA R44, P0, R43, c[0x0][0x160], 0x1 ;  /* 0x000058002b2c7a11 */ /* 0x000fe200078008ff */
[----:B------:R-:W-:Y:S01]  /*0a10*/  IMAD.WIDE R2, R31, 0x2, RZ ;  /* 0x000000021f027825 */ /* 0x000fe200078e02ff */
[C---:B------:R-:W-:Y:S02]  /*0a20*/  LOP3.LUT R17, R22.reuse, R4, RZ, 0xfc, !PT ;  /* 0x0000000416117212 */ /* 0x040fe400078efcff */
[----:B------:R-:W-:Y:S01]  /*0a30*/  LOP3.LUT R49, R23, R5, RZ, 0xfc, !PT ;  /* 0x0000000517317212 */ /* 0x000fe200078efcff */
[----:B------:R-:W-:Y:S01]  /*0a40*/  IMAD.SHL.U32 R33, R7, 0x1000, RZ ;  /* 0x0000100007217824 */ /* 0x000fe200078e00ff */
[----:B------:R-:W-:Y:S01]  /*0a50*/  LOP3.LUT R16, R22, R2, RZ, 0xfc, !PT ;  /* 0x0000000216107212 */ /* 0x000fe200078efcff */
[----:B------:R-:W-:Y:S01]  /*0a60*/  IMAD.SHL.U32 R69, R13, 0x1000, RZ ;  /* 0x000010000d457824 */ /* 0x000fe200078e00ff */
[----:B------:R-:W-:Y:S01]  /*0a70*/  LOP3.LUT R15, R23, R3, RZ, 0xfc, !PT ;  /* 0x00000003170f7212 */ /* 0x000fe200078efcff */
[----:B------:R-:W-:Y:S01]  /*0a80*/  IMAD.WIDE R4, R33, 0x2, RZ ;  /* 0x0000000221047825 */ /* 0x000fe200078e02ff */
[----:B------:R-:W-:-:S02]  /*0a90*/  SHF.R.S32.HI R30, RZ, 0x1f, R39 ;  /* 0x0000001fff1e7819 */ /* 0x000fc40000011427 */
[----:B------:R-:W-:Y:S01]  /*0aa0*/  LEA R42, P1, R29, c[0x0][0x160], 0x1 ;  /* 0x000058001d2a7a11 */ /* 0x000fe200078208ff */
[----:B------:R-:W-:Y:S01]  /*0ab0*/  IMAD.WIDE R2, R35, 0x2, RZ ;  /* 0x0000000223027825 */ /* 0x000fe200078e02ff */
[C---:B------:R-:W-:Y:S02]  /*0ac0*/  LOP3.LUT R14, R22.reuse, R4, RZ, 0xfc, !PT ;  /* 0x00000004160e7212 */ /* 0x040fe400078efcff */
[----:B------:R-:W-:Y:S01]  /*0ad0*/  LOP3.LUT R13, R23, R5, RZ, 0xfc, !PT ;  /* 0x00000005170d7212 */ /* 0x000fe200078efcff */
[----:B------:R-:W-:Y:S01]  /*0ae0*/  IMAD.WIDE R6, R69, 0x2, RZ ;  /* 0x0000000245067825 */ /* 0x000fe200078e02ff */
[C---:B------:R-:W-:Y:S02]  /*0af0*/  LOP3.LUT R10, R22.reuse, R2, RZ, 0xfc, !PT ;  /* 0x00000002160a7212 */ /* 0x040fe400078efcff */
[----:B------:R-:W-:Y:S01]  /*0b00*/  LOP3.LUT R4, R23, R3, RZ, 0xfc, !PT ;  /* 0x0000000317047212 */ /* 0x000fe200078efcff */
[----:B------:R-:W-:Y:S01]  /*0b10*/  IMAD.WIDE R2, R41, 0x2, RZ ;  /* 0x0000000229027825 */ /* 0x000fe200078e02ff */
[----:B------:R-:W-:-:S02]  /*0b20*/  LOP3.LUT R8, R22, R6, RZ, 0xfc, !PT ;  /* 0x0000000616087212 */ /* 0x000fc400078efcff */
[----:B------:R-:W-:Y:S01]  /*0b30*/  LOP3.LUT R6, R23, R7, RZ, 0xfc, !PT ;  /* 0x0000000717067212 */ /* 0x000fe200078efcff */
[----:B------:R-:W-:Y:S01]  /*0b40*/  IMAD.WIDE R26, R43, R48, c[0x0][0x160] ;  /* 0x000058002b1a7625 */ /* 0x000fe200078e0230 */
[C---:B------:R-:W-:Y:S02]  /*0b50*/  LOP3.LUT R7, R22.reuse, R24, RZ, 0xfc, !PT ;  /* 0x0000001816077212 */ /* 0x040fe400078efcff */
[----:B------:R-:W-:Y:S01]  /*0b60*/  LOP3.LUT R11, R23, R3, RZ, 0xfc, !PT ;  /* 0x00000003170b7212 */ /* 0x000fe200078efcff */
[----:B------:R-:W-:Y:S01]  /*0b70*/  IMAD.WIDE R24, R37, 0x2, RZ ;  /* 0x0000000225187825 */ /* 0x000fe200078e02ff */
[----:B------:R-:W-:Y:S01]  /*0b80*/  LOP3.LUT R3, R22, R28, RZ, 0xfc, !PT ;  /* 0x0000001c16037212 */ /* 0x000fe200078efcff */
[----:B------:R1:W-:Y:S01]  /*0b90*/  LDGSTS.E.BYPASS.128 [R84], [R26.64] ;  /* 0x000000001a547fae */ /* 0x0003e2000b901c4c */
[----:B------:R-:W-:Y:S02]  /*0ba0*/  SHF.R.S32.HI R28, RZ, 0x1f, R37 ;  /* 0x0000001fff1c7819 */ /* 0x000fe40000011425 */
[----:B------:R-:W-:-:S02]  /*0bb0*/  LOP3.LUT R37, R41, 0x78, R86, 0xf8, !PT ;  /* 0x0000007829257812 */ /* 0x000fc400078ef856 */
[C---:B------:R-:W-:Y:S02]  /*0bc0*/  LOP3.LUT R2, R22.reuse, R2, RZ, 0xfc, !PT ;  /* 0x0000000216027212 */ /* 0x040fe400078efcff */
[----:B------:R-:W-:Y:S02]  /*0bd0*/  LOP3.LUT R5, R22, R24, RZ, 0xfc, !PT ;  /* 0x0000001816057212 */ /* 0x000fe400078efcff */
[----:B------:R-:W-:Y:S01]  /*0be0*/  LOP3.LUT R0, R23, R25, RZ, 0xfc, !PT ;  /* 0x0000001917007212 */ /* 0x000fe200078efcff */
[-C--:B------:R-:W-:Y:S01]  /*0bf0*/  IMAD.WIDE R22, R29, R48.reuse, c[0x0][0x160] ;  /* 0x000058001d167625 */ /* 0x080fe200078e0230 */
[----:B------:R-:W-:Y:S02]  /*0c00*/  LEA.HI.X R45, R43, c[0x0][0x164], R28, 0x1, P0 ;  /* 0x000059002b2d7a11 */ /* 0x000fe400000f0c1c */
[--C-:B-1----:R-:W-:Y:S01]  /*0c10*/  LOP3.LUT R27, R47, 0x78, R86.reuse, 0xf8, !PT ;  /* 0x000000782f1b7812 */ /* 0x102fe200078ef856 */
[----:B------:R-:W-:Y:S01]  /*0c20*/  IMAD.WIDE R24, R37, R48, c[0x0][0x160] ;  /* 0x0000580025187625 */ /* 0x000fe200078e0230 */
[----:B------:R-:W-:Y:S01]  /*0c30*/  SHF.R.S32.HI R26, RZ, 0x1f, R47 ;  /* 0x0000001fff1a7819 */ /* 0x000fe2000001142f */
[----:B------:R1:W-:Y:S01]  /*0c40*/  LDGSTS.E.BYPASS.128 [R84+0x800], [R22.64] ;  /* 0x0080000016547fae */ /* 0x0003e2000b901c4c */
[----:B------:R-:W-:-:S02]  /*0c50*/  LOP3.LUT R47, R69, 0x78, R86, 0xf8, !PT ;  /* 0x00000078452f7812 */ /* 0x000fc400078ef856 */
[----:B------:R-:W-:Y:S01]  /*0c60*/  SHF.R.S32.HI R32, RZ, 0x1f, R41 ;  /* 0x0000001fff207819 */ /* 0x000fe20000011429 */
[----:B------:R2:W-:Y:S01]  /*0c70*/  LDGSTS.E.BYPASS.128 [R84+0x1000], [R24.64] ;  /* 0x0100000018547fae */ /* 0x0005e2000b901c4c */
[----:B------:R-:W-:Y:S02]  /*0c80*/  LEA R40, P2, R37, c[0x0][0x160], 0x1 ;  /* 0x0000580025287a11 */ /* 0x000fe400078408ff */
[----:B------:R-:W-:Y:S02]  /*0c90*/  LEA.HI.X R43, R29, c[0x0][0x164], R30, 0x1, P1 ;  /* 0x000059001d2b7a11 */ /* 0x000fe400008f0c1e */
[----:B------:R-:W-:Y:S02]  /*0ca0*/  SHF.R.S32.HI R28, RZ, 0x1f, R69 ;  /* 0x0000001fff1c7819 */ /* 0x000fe40000011445 */
[----:B------:R-:W-:Y:S02]  /*0cb0*/  LEA R38, P0, R27, c[0x0][0x160], 0x1 ;  /* 0x000058001b267a11 */ /* 0x000fe400078008ff */
[----:B------:R-:W-:-:S02]  /*0cc0*/  LEA R36, P1, R47, c[0x0][0x160], 0x1 ;  /* 0x000058002f247a11 */ /* 0x000fc400078208ff */
[--C-:B------:R-:W-:Y:S01]  /*0cd0*/  LOP3.LUT R29, R35, 0x78, R86.reuse, 0xf8, !PT ;  /* 0x00000078231d7812 */ /* 0x100fe200078ef856 */
[-C--:B--2---:R-:W-:Y:S01]  /*0ce0*/  IMAD.WIDE R24, R27, R48.reuse, c[0x0][0x160] ;  /* 0x000058001b187625 */ /* 0x084fe200078e0230 */
[----:B------:R-:W-:Y:S02]  /*0cf0*/  LOP3.LUT R69, R33, 0x78, R86, 0xf8, !PT ;  /* 0x0000007821457812 */ /* 0x000fe400078ef856 */
[----:B------:R-:W-:Y:S01]  /*0d00*/  LEA.HI.X R41, R37, c[0x0][0x164], R32, 0x1, P2 ;  /* 0x0000590025297a11 */ /* 0x000fe200010f0c20 */
[-C--:B-1----:R-:W-:Y:S01]  /*0d10*/  IMAD.WIDE R22, R29, R48.reuse, c[0x0][0x160] ;  /* 0x000058001d167625 */ /* 0x082fe200078e0230 */
[----:B------:R-:W-:Y:S01]  /*0d20*/  LEA.HI.X R39, R27, c[0x0][0x164], R26, 0x1, P0 ;  /* 0x000059001b277a11 */ /* 0x000fe200000f0c1a */
[----:B------:R1:W-:Y:S01]  /*0d30*/  LDGSTS.E.BYPASS.128 [R84+0x1800], [R24.64] ;  /* 0x0180000018547fae */ /* 0x0003e2000b901c4c */
[C---:B------:R-:W-:Y:S01]  /*0d40*/  LEA.HI.X R37, R47.reuse, c[0x0][0x164], R28, 0x1, P1 ;  /* 0x000059002f257a11 */ /* 0x040fe200008f0c1c */
[----:B------:R-:W-:Y:S01]  /*0d50*/  IMAD.WIDE R46, R47, R48, c[0x0][0x160] ;  /* 0x000058002f2e7625 */ /* 0x000fe200078e0230 */
[----:B------:R-:W-:-:S02]  /*0d60*/  SHF.R.S32.HI R50, RZ, 0x1f, R35 ;  /* 0x0000001fff327819 */ /* 0x000fc40000011423 */
[----:B------:R-:W-:Y:S01]  /*0d70*/  SHF.R.S32.HI R52, RZ, 0x1f, R33 ;  /* 0x0000001fff347819 */ /* 0x000fe20000011421 */
[-C--:B------:R-:W-:Y:S01]  /*0d80*/  IMAD.WIDE R26, R69, R48.reuse, c[0x0][0x160] ;  /* 0x00005800451a7625 */ /* 0x080fe200078e0230 */
[----:B------:R-:W-:Y:S01]  /*0d90*/  LEA R34, P0, R29, c[0x0][0x160], 0x1 ;  /* 0x000058001d227a11 */ /* 0x000fe200078008ff */
[----:B------:R2:W-:Y:S01]  /*0da0*/  LDGSTS.E.BYPASS.128 [R84+0x2000], [R46.64] ;  /* 0x020000002e547fae */ /* 0x0005e2000b901c4c */
[----:B------:R-:W-:Y:S02]  /*0db0*/  LEA R32, P1, R69, c[0x0][0x160], 0x1 ;  /* 0x0000580045207a11 */ /* 0x000fe400078208ff */
[----:B------:R-:W-:Y:S01]  /*0dc0*/  LOP3.LUT R71, R31, 0x78, R86, 0xf8, !PT ;  /* 0x000000781f477812 */ /* 0x000fe200078ef856 */
[----:B------:R3:W-:Y:S01]  /*0dd0*/  LDGSTS.E.BYPASS.128 [R84+0x2800], [R22.64] ;  /* 0x0280000016547fae */ /* 0x0007e2000b901c4c */
[----:B------:R-:W-:Y:S02]  /*0de0*/  LEA.HI.X R35, R29, c[0x0][0x164], R50, 0x1, P0 ;  /* 0x000059001d237a11 */ /* 0x000fe400000f0c32 */
[----:B------:R-:W-:Y:S01]  /*0df0*/  LEA.HI.X R33, R69, c[0x0][0x164], R52, 0x1, P1 ;  /* 0x0000590045217a11 */ /* 0x000fe200008f0c34 */
[----:B------:R4:W-:Y:S01]  /*0e00*/  LDGSTS.E.BYPASS.128 [R84+0x3000], [R26.64] ;  /* 0x030000001a547fae */ /* 0x0009e2000b901c4c */
[----:B------:R-:W-:Y:S01]  /*0e10*/  LOP3.LUT R69, R67, 0x78, R86, 0xf8, !PT ;  /* 0x0000007843457812 */ /* 0x000fe200078ef856 */
[----:B------:R-:W-:Y:S01]  /*0e20*/  IMAD.WIDE R28, R71, R48, c[0x0][0x160] ;  /* 0x00005800471c7625 */ /* 0x000fe200078e0230 */
[----:B------:R-:W-:-:S02]  /*0e30*/  SHF.R.S32.HI R50, RZ, 0x1f, R67 ;  /* 0x0000001fff327819 */ /* 0x000fc40000011443 */
[--C-:B------:R-:W-:Y:S02]  /*0e40*/  LOP3.LUT R67, R63, 0x78, R86.reuse, 0xf8, !PT ;  /* 0x000000783f437812 */ /* 0x100fe400078ef856 */
[----:B------:R-:W-:Y:S01]  /*0e50*/  SHF.R.S32.HI R54, RZ, 0x1f, R31 ;  /* 0x0000001fff367819 */ /* 0x000fe2000001141f */
[----:B------:R3:W-:Y:S01]  /*0e60*/  LDGSTS.E.BYPASS.128 [R84+0x3800], [R28.64] ;  /* 0x038000001c547fae */ /* 0x0007e2000b901c4c */
[----:B------:R-:W-:Y:S02]  /*0e70*/  LEA R30, P2, R71, c[0x0][0x160], 0x1 ;  /* 0x00005800471e7a11 */ /* 0x000fe400078408ff */
[----:B--2---:R-:W-:Y:S01]  /*0e80*/  LOP3.LUT R47, R61, 0x78, R86, 0xf8, !PT ;  /* 0x000000783d2f7812 */ /* 0x004fe200078ef856 */
[----:B------:R-:W0:Y:S01]  /*0e90*/  LDGDEPBAR ;  /* 0x00000000000079af */ /* 0x000e220000000000 */
[----:B-1----:R-:W-:Y:S02]  /*0ea0*/  LEA R24, P0, R69, c[0x0][0x168], 0x1 ;  /* 0x00005a0045187a11 */ /* 0x002fe400078008ff */
[----:B------:R-:W-:-:S02]  /*0eb0*/  SHF.R.S32.HI R52, RZ, 0x1f, R63 ;  /* 0x0000001fff347819 */ /* 0x000fc4000001143f */
[----:B----4-:R-:W-:Y:S02]  /*0ec0*/  LEA R26, P1, R67, c[0x0][0x168], 0x1 ;  /* 0x00005a00431a7a11 */ /* 0x010fe400078208ff */
[----:B------:R-:W-:Y:S02]  /*0ed0*/  LEA.HI.X R31, R71, c[0x0][0x164], R54, 0x1, P2 ;  /* 0x00005900471f7a11 */ /* 0x000fe400010f0c36 */
[----:B------:R-:W-:Y:S02]  /*0ee0*/  LOP3.LUT R63, R65, 0x78, R86, 0xf8, !PT ;  /* 0x00000078413f7812 */ /* 0x000fe400078ef856 */
[----:B------:R-:W-:Y:S02]  /*0ef0*/  SHF.R.S32.HI R46, RZ, 0x1f, R61 ;  /* 0x0000001fff2e7819 */ /* 0x000fe4000001143d */
[----:B---3--:R-:W-:Y:S02]  /*0f00*/  LEA R22, P2, R47, c[0x0][0x168], 0x1 ;  /* 0x00005a002f167a11 */ /* 0x008fe400078408ff */
[C---:B------:R-:W-:Y:S01]  /*0f10*/  LEA.HI.X R25, R69.reuse, c[0x0][0x16c], R50, 0x1, P0 ;  /* 0x00005b0045197a11 */ /* 0x040fe200000f0c32 */
[----:B------:R-:W-:Y:S01]  /*0f20*/  IMAD.WIDE R68, R69, R48, c[0x0][0x168] ;  /* 0x00005a0045447625 */ /* 0x000fe200078e0230 */
[----:B------:R-:W-:-:S02]  /*0f30*/  LEA.HI.X R27, R67, c[0x0][0x16c], R52, 0x1, P1 ;  /* 0x00005b00431b7a11 */ /* 0x000fc400008f0c34 */
[----:B------:R-:W-:Y:S01]  /*0f40*/  SHF.R.S32.HI R54, RZ, 0x1f, R65 ;  /* 0x0000001fff367819 */ /* 0x000fe20000011441 */
[-C--:B------:R-:W-:Y:S01]  /*0f50*/  IMAD.WIDE R66, R67, R48.reuse, c[0x0][0x168] ;  /* 0x00005a0043427625 */ /* 0x080fe200078e0230 */
[----:B------:R-:W-:Y:S01]  /*0f60*/  LEA.HI.X R23, R47, c[0x0][0x16c], R46, 0x1, P2 ;  /* 0x00005b002f177a11 */ /* 0x000fe200010f0c2e */
[----:B------:R1:W-:Y:S01]  /*0f70*/  LDGSTS.E.BYPASS.128 [R84+0x10000], [R68.64] ;  /* 0x1000000044547fae */ /* 0x0003e2000b901c4c */
[C---:B------:R-:W-:Y:S01]  /*0f80*/  LEA R28, P0, R63.reuse, c[0x0][0x168], 0x1 ;  /* 0x00005a003f1c7a11 */ /* 0x040fe200078008ff */
[CC--:B------:R-:W-:Y:S01]  /*0f90*/  IMAD.WIDE R64, R63.reuse, R48.reuse, c[0x0][0x168] ;  /* 0x00005a003f407625 */ /* 0x0c0fe200078e0230 */
[----:B------:R-:W-:Y:S01]  /*0fa0*/  IADD3 R20, P2, R20, c[0x0][0x168], RZ ;  /* 0x00005a0014147a10 */ /* 0x000fe20007f5e0ff */
[----:B------:R2:W-:Y:S01]  /*0fb0*/  LDGSTS.E.BYPASS.128 [R84+0x10800], [R66.64] ;  /* 0x1080000042547fae */ /* 0x0005e2000b901c4c */
[----:B------:R-:W-:Y:S01]  /*0fc0*/  LEA.HI.X R29, R63, c[0x0][0x16c], R54, 0x1, P0 ;  /* 0x00005b003f1d7a11 */ /* 0x000fe200000f0c36 */
[----:B------:R-:W-:Y:S01]  /*0fd0*/  IMAD.WIDE R46, R47, R48, c[0x0][0x168] ;  /* 0x00005a002f2e7625 */ /* 0x000fe200078e0230 */
[----:B------:R-:W-:Y:S01]  /*0fe0*/  IADD3 R19, P0, R19, c[0x0][0x168], RZ ;  /* 0x00005a0013137a10 */ /* 0x000fe20007f1e0ff */
[----:B------:R3:W-:Y:S01]  /*0ff0*/  LDGSTS.E.BYPASS.128 [R84+0x11000], [R64.64] ;  /* 0x1100000040547fae */ /* 0x0007e2000b901c4c */
[----:B------:R-:W-:-:S02]  /*1000*/  IADD3 R56, P6, R20, 0x400, RZ ;  /* 0x0000040014387810 */ /* 0x000fc40007fde0ff */
[----:B------:R-:W-:Y:S01]  /*1010*/  IADD3 R18, P3, R18, c[0x0][0x168], RZ ;  /* 0x00005a0012127a10 */ /* 0x000fe20007f7e0ff */
[----:B------:R4:W-:Y:S01]  /*1020*/  LDGSTS.E.BYPASS.128 [R84+0x11800], [R46.64] ;  /* 0x118000002e547fae */ /* 0x0009e2000b901c4c */
[----:B------:R-:W-:Y:S02]  /*1030*/  IADD3 R54, P4, R19, 0x400, RZ ;  /* 0x0000040013367810 */ /* 0x000fe40007f9e0ff */
[----:B------:R-:W-:Y:S01]  /*1040*/  IADD3.X R55, RZ, c[0x0][0x16c], R55, P6, P2 ;  /* 0x00005b00ff377a10 */ /* 0x000fe200037e4437 */
[----:B------:R-:W0:Y:S04]  /*1050*/  LDGDEPBAR ;  /* 0x00000000000079af */ /* 0x000e280000000000 */
[----:B------:R-:W-:Y:S01]  /*1060*/  BAR.SYNC.DEFER_BLOCKING 0x0 ;  /* 0x0000000000007b1d */ /* 0x000fe20000010000 */
[----:B------:R-:W-:-:S02]  /*1070*/  IADD3 R50, P1, R17, c[0x0][0x168], RZ ;  /* 0x00005a0011327a10 */ /* 0x000fc40007f3e0ff */
[----:B------:R-:W-:Y:S02]  /*1080*/  IADD3 R52, P6, R18, 0x400, RZ ;  /* 0x0000040012347810 */ /* 0x000fe40007fde0ff */
[----:B------:R-:W-:Y:S02]  /*1090*/  IADD3 R16, P5, R16, c[0x0][0x160], RZ ;  /* 0x0000580010107a10 */ /* 0x000fe40007fbe0ff */
[----:B------:R-:W-:Y:S02]  /*10a0*/  IADD3.X R53, RZ, c[0x0][0x16c], R53, P4, P0 ;  /* 0x00005b00ff357a10 */ /* 0x000fe400027e0435 */
[----:B------:R-:W-:Y:S02]  /*10b0*/  IADD3 R50, P4, R50, 0x400, RZ ;  /* 0x0000040032327810 */ /* 0x000fe40007f9e0ff */
[----:B------:R-:W-:Y:S02]  /*10c0*/  IADD3.X R51, RZ, c[0x0][0x16c], R51, P6, P3 ;  /* 0x00005b00ff337a10 */ /* 0x000fe400037e6433 */
[----:B------:R-:W-:-:S02]  /*10d0*/  IADD3 R14, P2, R14, c[0x0][0x160], RZ ;  /* 0x000058000e0e7a10 */ /* 0x000fc40007f5e0ff */
[----:B------:R-:W-:Y:S02]  /*10e0*/  IADD3 R48, P6, R16, 0x400, RZ ;  /* 0x0000040010307810 */ /* 0x000fe40007fde0ff */
[----:B------:R-:W-:Y:S02]  /*10f0*/  IADD3 R17, P0, R10, c[0x0][0x160], RZ ;  /* 0x000058000a117a10 */ /* 0x000fe40007f1e0ff */
[----:B-1----:R-:W-:Y:S02]  /*1100*/  LOP3.LUT R68, R21, 0x30, R86, 0xf8, !PT ;  /* 0x0000003015447812 */ /* 0x002fe400078ef856 */
[----:B------:R-:W-:Y:S02]  /*1110*/  IADD3.X R49, RZ, c[0x0][0x16c], R49, P4, P1 ;  /* 0x00005b00ff317a10 */ /* 0x000fe400027e2431 */
[----:B------:R-:W-:Y:S01]  /*1120*/  IADD3 R16, P1, R7, c[0x0][0x160], RZ ;  /* 0x0000580007107a10 */ /* 0x000fe20007f3e0ff */
[----:B------:R-:W-:Y:S01]  /*1130*/  @!PT LDS RZ, [RZ] ;  /* 0x00000000fffff984 */ /* 0x000fe20000000800 */
[----:B------:R-:W-:Y:S01]  /*1140*/  @!PT LDS RZ, [RZ] ;  /* 0x00000000fffff984 */ /* 0x000fe20000000800 */
[----:B------:R-:W-:Y:S01]  /*1150*/  @!PT LDS RZ, [RZ] ;  /* 0x00000000fffff984 */ /* 0x000fe20000000800 */
[----:B------:R4:W-:Y:S01]  /*1160*/  LDGSTS.E.BYPASS.128 [R84+0x4000], [R44.64+0x100] ;  /* 0x040001002c547fae */ /* 0x0009e2000b901c4c */
[----:B------:R-:W-:-:S02]  /*1170*/  IADD3 R14, P4, R14, 0x400, RZ ;  /* 0x000004000e0e7810 */ /* 0x000fc40007f9e0ff */
[----:B------:R-:W-:Y:S01]  /*1180*/  IADD3.X R15, RZ, c[0x0][0x164], R15, P6, P5 ;  /* 0x00005900ff0f7a10 */ /* 0x000fe200037ea40f */
[----:B------:R1:W-:Y:S01]  /*1190*/  LDGSTS.E.BYPASS.128 [R84+0x4800], [R42.64+0x100] ;  /* 0x048001002a547fae */ /* 0x0003e2000b901c4c */
[----:B------:R-:W-:Y:S02]  /*11a0*/  IADD3 R7, P5, R2, c[0x0][0x160], RZ ;  /* 0x0000580002077a10 */ /* 0x000fe40007fbe0ff */
[----:B------:R-:W-:Y:S01]  /*11b0*/  IADD3 R10, P3, R8, c[0x0][0x160], RZ ;  /* 0x00005800080a7a10 */ /* 0x000fe20007f7e0ff */
[----:B------:R1:W-:Y:S01]  /*11c0*/  LDGSTS.E.BYPASS.128 [R84+0x5000], [R40.64+0x100] ;  /* 0x0500010028547fae */ /* 0x0003e2000b901c4c */
[----:B------:R-:W-:Y:S02]  /*11d0*/  IADD3 R2, P6, R17, 0x400, RZ ;  /* 0x0000040011027810 */ /* 0x000fe40007fde0ff */
[----:B------:R-:W-:Y:S01]  /*11e0*/  IADD3.X R13, RZ, c[0x0][0x164], R13, P4, P2 ;  /* 0x00005900ff0d7a10 */ /* 0x000fe200027e440d */
[----:B------:R1:W-:Y:S01]  /*11f0*/  LDGSTS.E.BYPASS.128 [R84+0x5800], [R38.64+0x100] ;  /* 0x0580010026547fae */ /* 0x0003e2000b901c4c */
[----:B------:R-:W-:-:S02]  /*1200*/  IADD3 R8, P2, R3, c[0x0][0x160], RZ ;  /* 0x0000580003087a10 */ /* 0x000fc40007f5e0ff */
[----:B------:R-:W-:Y:S01]  /*1210*/  IADD3 R3, P4, R10, 0x400, RZ ;  /* 0x000004000a037810 */ /* 0x000fe20007f9e0ff */
[----:B------:R1:W-:Y:S01]  /*1220*/  LDGSTS.E.BYPASS.128 [R84+0x6000], [R36.64+0x100] ;  /* 0x0600010024547fae */ /* 0x0003e2000b901c4c */
[----:B------:R-:W-:Y:S02]  /*1230*/  IADD3.X R4, RZ, c[0x0][0x164], R4, P6, P0 ;  /* 0x00005900ff047a10 */ /* 0x000fe400037e0404 */
[----:B---3--:R-:W-:Y:S01]  /*1240*/  LOP3.LUT R65, R88, 0x7, R59, 0xf8, !PT ;  /* 0x0000000758417812 */ /* 0x008fe200078ef83b */
[----:B------:R3:W-:Y:S01]  /*1250*/  LDGSTS.E.BYPASS.128 [R84+0x6800], [R34.64+0x100] ;  /* 0x0680010022547fae */ /* 0x0007e2000b901c4c */
[----:B------:R-:W-:Y:S02]  /*1260*/  IADD3 R10, P0, R5, c[0x0][0x160], RZ ;  /* 0x00005800050a7a10 */ /* 0x000fe40007f1e0ff */
[----:B------:R-:W-:Y:S01]  /*1270*/  IADD3 R5, P6, R16, 0x400, RZ ;  /* 0x0000040010057810 */ /* 0x000fe20007fde0ff */
[----:B------:R1:W-:Y:S01]  /*1280*/  LDGSTS.E.BYPASS.128 [R84+0x7000], [R32.64+0x100] ;  /* 0x0700010020547fae */ /* 0x0003e2000b901c4c */
[----:B------:R-:W-:Y:S01]  /*1290*/  IMAD.SHL.U32 R64, R65, 0x80, RZ ;  /* 0x0000008041407824 */ /* 0x000fe200078e00ff */
[----:B------:R-:W-:-:S02]  /*12a0*/  IADD3.X R6, RZ, c[0x0][0x164], R6, P4, P3 ;  /* 0x00005900ff067a10 */ /* 0x000fc400027e6406 */
[----:B------:R1:W-:Y:S01]  /*12b0*/  LDGSTS.E.BYPASS.128 [R84+0x7800], [R30.64+0x100] ;  /* 0x078001001e547fae */ /* 0x0003e2000b901c4c */
[----:B------:R-:W-:Y:S02]  /*12c0*/  IADD3.X R9, RZ, c[0x0][0x164], R9, P6, P1 ;  /* 0x00005900ff097a10 */ /* 0x000fe400037e2409 */
[----:B------:R-:W-:Y:S01]  /*12d0*/  IADD3 R7, P4, R7, 0x400, RZ ;  /* 0x0000040007077810 */ /* 0x000fe20007f9e0ff */
[----:B------:R-:W0:Y:S01]  /*12e0*/  LDGDEPBAR ;  /* 0x00000000000079af */ /* 0x000e220000000000 */
[----:B------:R-:W-:Y:S02]  /*12f0*/  IADD3 R8, P3, R8, 0x400, RZ ;  /* 0x0000040008087810 */ /* 0x000fe40007f7e0ff */
[----:B------:R-:W-:Y:S01]  /*1300*/  IADD3 R10, P1, R10, 0x400, RZ ;  /* 0x000004000a0a7810 */ /* 0x000fe20007f3e0ff */
[----:B------:R1:W-:Y:S01]  /*1310*/  LDGSTS.E.BYPASS.128 [R84+0x12000], [R24.64+0x100] ;  /* 0x1200010018547fae */ /* 0x0003e2000b901c4c */
[----:B------:R-:W-:Y:S02]  /*1320*/  IADD3.X R11, RZ, c[0x0][0x164], R11, P4, P5 ;  /* 0x00005900ff0b7a10 */ /* 0x000fe400027ea40b */
[----:B------:R-:W-:Y:S01]  /*1330*/  IADD3.X R12, RZ, c[0x0][0x164], R12, P3, P2 ;  /* 0x00005900ff0c7a10 */ /* 0x000fe20001fe440c */
[----:B------:R1:W-:Y:S01]  /*1340*/  LDGSTS.E.BYPASS.128 [R84+0x12800], [R26.64+0x100] ;  /* 0x128001001a547fae */ /* 0x0003e2000b901c4c */
[----:B------:R-:W-:-:S03]  /*1350*/  IADD3.X R0, RZ, c[0x0][0x164], R0, P1, P0 ;  /* 0x00005900ff007a10 */ /* 0x000fc60000fe0400 */
[----:B------:R1:W-:Y:S04]  /*1360*/  LDGSTS.E.BYPASS.128 [R84+0x13000], [R28.64+0x100] ;  /* 0x130001001c547fae */ /* 0x0003e8000b901c4c */
[----:B------:R1:W-:Y:S04]  /*1370*/  LDGSTS.E.BYPASS.128 [R84+0x13800], [R22.64+0x100] ;  /* 0x1380010016547fae */ /* 0x0003e8000b901c4c */
[----:B------:R-:W0:Y:S04]  /*1380*/  LDGDEPBAR ;  /* 0x00000000000079af */ /* 0x000e280000000000 */
[----:B------:R-:W-:Y:S06]  /*1390*/  BAR.SYNC.DEFER_BLOCKING 0x0 ;  /* 0x0000000000007b1d */ /* 0x000fec0000010000 */
[----:B------:R-:W-:Y:S01]  /*13a0*/  @!PT LDS RZ, [RZ] ;  /* 0x00000000fffff984 */ /* 0x000fe20000000800 */
[----:B------:R-:W-:Y:S01]  /*13b0*/  @!PT LDS RZ, [RZ] ;  /* 0x00000000fffff984 */ /* 0x000fe20000000800 */
[----:B------:R-:W-:Y:S01]  /*13c0*/  @!PT LDS RZ, [RZ] ;  /* 0x00000000fffff984 */ /* 0x000fe20000000800 */
[----:B------:R4:W-:Y:S04]  /*13d0*/  LDGSTS.E.BYPASS.128 [R84+0x8000], [R44.64+0x200] ;  /* 0x080002002c547fae */ /* 0x0009e8000b901c4c */
[----:B------:R1:W-:Y:S04]  /*13e0*/  LDGSTS.E.BYPASS.128 [R84+0x8800], [R42.64+0x200] ;  /* 0x088002002a547fae */ /* 0x0003e8000b901c4c */
[----:B------:R1:W-:Y:S04]  /*13f0*/  LDGSTS.E.BYPASS.128 [R84+0x9000], [R40.64+0x200] ;  /* 0x0900020028547fae */ /* 0x0003e8000b901c4c */
[----:B------:R1:W-:Y:S04]  /*1400*/  LDGSTS.E.BYPASS.128 [R84+0x9800], [R38.64+0x200] ;  /* 0x0980020026547fae */ /* 0x0003e8000b901c4c */
[----:B------:R1:W-:Y:S04]  /*1410*/  LDGSTS.E.BYPASS.128 [R84+0xa000], [R36.64+0x200] ;  /* 0x0a00020024547fae */ /* 0x0003e8000b901c4c */
[----:B------:R3:W-:Y:S04]  /*1420*/  LDGSTS.E.BYPASS.128 [R84+0xa800], [R34.64+0x200] ;  /* 0x0a80020022547fae */ /* 0x0007e8000b901c4c */
[----:B------:R1:W-:Y:S04]  /*1430*/  LDGSTS.E.BYPASS.128 [R84+0xb000], [R32.64+0x200] ;  /* 0x0b00020020547fae */ /* 0x0003e8000b901c4c */
[----:B------:R1:W-:Y:S04]  /*1440*/  LDGSTS.E.BYPASS.128 [R84+0xb800], [R30.64+0x200] ;  /* 0x0b8002001e547fae */ /* 0x0003e8000b901c4c */
[----:B------:R-:W0:Y:S04]  /*1450*/  LDGDEPBAR ;  /* 0x00000000000079af */ /* 0x000e280000000000 */
[----:B------:R1:W-:Y:S04]  /*1460*/  LDGSTS.E.BYPASS.128 [R84+0x14000], [R24.64+0x200] ;  /* 0x1400020018547fae */ /* 0x0003e8000b901c4c */
[----:B------:R1:W-:Y:S04]  /*1470*/  LDGSTS.E.BYPASS.128 [R84+0x14800], [R26.64+0x200] ;  /* 0x148002001a547fae */ /* 0x0003e8000b901c4c */
        /* <DEDUP_REMOVED lines=11> */
[----:B------:R4:W-:Y:S01]  /*1530*/  LDGSTS.E.BYPASS.128 [R84+0xe000], [R36.64+0x300] ;  /* 0x0e00030024547fae */ /* 0x0009e2000b901c4c */
[----:B-1----:R-:W-:-:S03]  /*1540*/  CS2R R42, SRZ ;  /* 0x00000000002a7805 */ /* 0x002fc6000001ff00 */
[----:B------:R1:W-:Y:S01]  /*1550*/  LDGSTS.E.BYPASS.128 [R84+0xe800], [R34.64+0x300] ;  /* 0x0e80030022547fae */ /* 0x0003e2000b901c4c */
[----:B--2---:R-:W-:-:S03]  /*1560*/  CS2R R40, SRZ ;  /* 0x0000000000287805 */ /* 0x004fc6000001ff00 */
[----:B------:R2:W-:Y:S01]  /*1570*/  LDGSTS.E.BYPASS.128 [R84+0xf000], [R32.64+0x300] ;  /* 0x0f00030020547fae */ /* 0x0005e2000b901c4c */
[----:B---3--:R-:W-:-:S03]  /*1580*/  CS2R R38, SRZ ;  /* 0x0000000000267805 */ /* 0x008fc6000001ff00 */
[----:B------:R3:W-:Y:S01]  /*1590*/  LDGSTS.E.BYPASS.128 [R84+0xf800], [R30.64+0x300] ;  /* 0x0f8003001e547fae */ /* 0x0007e2000b901c4c */
[----:B----4-:R-:W-:-:S03]  /*15a0*/  CS2R R36, SRZ ;  /* 0x0000000000247805 */ /* 0x010fc6000001ff00 */
[----:B------:R-:W0:Y:S01]  /*15b0*/  LDGDEPBAR ;  /* 0x00000000000079af */ /* 0x000e220000000000 */
[----:B-1----:R-:W-:-:S03]  /*15c0*/  CS2R R34, SRZ ;  /* 0x0000000000227805 */ /* 0x002fc6000001ff00 */
[----:B------:R1:W-:Y:S01]  /*15d0*/  LDGSTS.E.BYPASS.128 [R84+0x16000], [R24.64+0x300] ;  /* 0x1600030018547fae */ /* 0x0003e2000b901c4c */
[----:B--2---:R-:W-:-:S03]  /*15e0*/  CS2R R32, SRZ ;  /* 0x0000000000207805 */ /* 0x004fc6000001ff00 */
[----:B------:R2:W-:Y:S04]  /*15f0*/  LDGSTS.E.BYPASS.128 [R84+0x16800], [R26.64+0x300] ;  /* 0x168003001a547fae */ /* 0x0005e8000b901c4c */
[----:B------:R4:W-:Y:S04]  /*1600*/  LDGSTS.E.BYPASS.128 [R84+0x17000], [R28.64+0x300] ;  /* 0x170003001c547fae */ /* 0x0009e8000b901c4c */
[----:B------:R3:W-:Y:S01]  /*1610*/  LDGSTS.E.BYPASS.128 [R84+0x17800], [R22.64+0x300] ;  /* 0x1780030016547fae */ /* 0x0007e2000b901c4c */
[----:B-1----:R-:W-:-:S03]  /*1620*/  CS2R R24, SRZ ;  /* 0x0000000000187805 */ /* 0x002fc6000001ff00 */
[----:B------:R-:W0:Y:S01]  /*1630*/  LDGDEPBAR ;  /* 0x00000000000079af */ /* 0x000e220000000000 */
[----:B--2---:R-:W-:Y:S01]  /*1640*/  CS2R R26, SRZ ;  /* 0x00000000001a7805 */ /* 0x004fe2000001ff00 */
[C---:B----4-:R-:W-:Y:S02]  /*1650*/  LOP3.LUT R28, R86.reuse, 0x38, RZ, 0xc0, !PT ;  /* 0x00000038561c7812 */ /* 0x050fe400078ec0ff */
[----:B---3--:R-:W-:Y:S02]  /*1660*/  LOP3.LUT R23, R86, 0x8, RZ, 0xc0, !PT ;  /* 0x0000000856177812 */ /* 0x008fe400078ec0ff */
[----:B------:R-:W-:Y:S02]  /*1670*/  SHF.R.U32.HI R22, RZ, 0x2, R85 ;  /* 0x00000002ff167819 */ /* 0x000fe40000011655 */
[----:B------:R-:W-:Y:S02]  /*1680*/  LOP3.LUT R29, R23, 0x50, RZ, 0xfc, !PT ;  /* 0x00000050171d7812 */ /* 0x000fe400078efcff */
[----:B------:R-:W-:-:S02]  /*1690*/  LOP3.LUT R76, R68, 0x30, R23, 0x1e, !PT ;  /* 0x00000030444c7812 */ /* 0x000fc400078e1e17 */
[--C-:B------:R-:W-:Y:S02]  /*16a0*/  LOP3.LUT R68, R68, 0x70, R23.reuse, 0x1e, !PT ;  /* 0x0000007044447812 */ /* 0x100fe400078e1e17 */
[----:B------:R-:W-:Y:S02]  /*16b0*/  LOP3.LUT R23, R86, 0x10, R23, 0x2e, !PT ;  /* 0x0000001056177812 */ /* 0x000fe400078e2e17 */
[--C-:B------:R-:W-:Y:S02]  /*16c0*/  LOP3.LUT R29, R29, 0x10, R86.reuse, 0x78, !PT ;  /* 0x000000101d1d7812 */ /* 0x100fe400078e7856 */
[----:B------:R-:W-:Y:S02]  /*16d0*/  LOP3.LUT R22, R22, 0xf, R59, 0xf8, !PT ;  /* 0x0000000f16167812 */ /* 0x000fe400078ef83b */
[--C-:B------:R-:W-:Y:S02]  /*16e0*/  LOP3.LUT R80, R23, 0x20, R86.reuse, 0xf8, !PT ;  /* 0x0000002017507812 */ /* 0x100fe400078ef856 */
[----:B------:R-:W-:Y:S01]  /*16f0*/  LOP3.LUT R72, R29, 0x20, R86, 0xf8, !PT ;  /* 0x000000201d487812 */ /* 0x000fe200078ef856 */
[----:B------:R-:W-:Y:S01]  /*1700*/  IMAD.SHL.U32 R83, R22, 0x80, RZ ;  /* 0x0000008016537824 */ /* 0x000fe200078e00ff */
[----:B------:R-:W-:-:S02]  /*1710*/  LOP3.LUT R80, R80, R21, RZ, 0x3c, !PT ;  /* 0x0000001550507212 */ /* 0x000fc400078e3cff */
[----:B------:R-:W-:Y:S02]  /*1720*/  LOP3.LUT R72, R72, R21, RZ, 0x3c, !PT ;  /* 0x0000001548487212 */ /* 0x000fe400078e3cff */
[----:B------:R-:W-:Y:S02]  /*1730*/  LOP3.LUT R74, R21, 0x40, R28, 0x1e, !PT ;  /* 0x00000040154a7812 */ /* 0x000fe400078e1e1c */
[C---:B------:R-:W-:Y:S02]  /*1740*/  LOP3.LUT R30, R28.reuse, 0x40, RZ, 0xfc, !PT ;  /* 0x000000401c1e7812 */ /* 0x040fe400078efcff */
[--C-:B------:R-:W-:Y:S02]  /*1750*/  LOP3.LUT R67, R28, 0x18, R59.reuse, 0x78, !PT ;  /* 0x000000181c437812 */ /* 0x100fe400078e783b */
[----:B------:R-:W-:Y:S02]  /*1760*/  LOP3.LUT R61, R30, 0x18, R59, 0x78, !PT ;  /* 0x000000181e3d7812 */ /* 0x000fe400078e783b */
[----:B------:R-:W-:-:S02]  /*1770*/  LOP3.LUT R81, R83, R82, RZ, 0xfc, !PT ;  /* 0x0000005253517212 */ /* 0x000fc400078efcff */
[-C--:B------:R-:W-:Y:S02]  /*1780*/  LOP3.LUT R77, R78, R83.reuse, RZ, 0xfc, !PT ;  /* 0x000000534e4d7212 */ /* 0x080fe400078efcff */
[-C--:B------:R-:W-:Y:S02]  /*1790*/  LOP3.LUT R75, R76, R83.reuse, RZ, 0xfc, !PT ;  /* 0x000000534c4b7212 */ /* 0x080fe400078efcff */
[-C--:B------:R-:W-:Y:S02]  /*17a0*/  LOP3.LUT R73, R74, R83.reuse, RZ, 0xfc, !PT ;  /* 0x000000534a497212 */ /* 0x080fe400078efcff */
[-C--:B------:R-:W-:Y:S02]  /*17b0*/  LOP3.LUT R69, R70, R83.reuse, RZ, 0xfc, !PT ;  /* 0x0000005346457212 */ /* 0x080fe400078efcff */
[----:B------:R-:W-:Y:S02]  /*17c0*/  LOP3.LUT R66, R68, R83, RZ, 0xfc, !PT ;  /* 0x0000005344427212 */ /* 0x000fe400078efcff */
[----:B------:R-:W-:-:S02]  /*17d0*/  LOP3.LUT R63, R64, R67, RZ, 0xfc, !PT ;  /* 0x00000043403f7212 */ /* 0x000fc400078efcff */
[-C--:B------:R-:W-:Y:S02]  /*17e0*/  LOP3.LUT R79, R80, R83.reuse, RZ, 0xfc, !PT ;  /* 0x00000053504f7212 */ /* 0x080fe400078efcff */
[----:B------:R-:W-:Y:S02]  /*17f0*/  LOP3.LUT R71, R72, R83, RZ, 0xfc, !PT ;  /* 0x0000005348477212 */ /* 0x000fe400078efcff */
.L_x_0:
[----:B------:R-:W-:-:S04]  /*1800*/  DEPBAR.LE SB0, 0x6 ;  /* 0x000081800000791a */ /* 0x000fc80000000000 */
[----:B------:R-:W-:Y:S01]  /*1810*/  UIADD3 UR9, UR9, 0x1, URZ ;  /* 0x0000000109097890 */ /* 0x000fe2000fffe03f */
[----:B------:R-:W-:Y:S01]  /*1820*/  IMAD.IADD R17, R67, 0x1, R64 ;  /* 0x0000000143117824 */ /* 0x000fe200078e0240 */
[----:B------:R-:W-:Y:S01]  /*1830*/  UIADD3 UR8, UR8, 0x1, URZ ;  /* 0x0000000108087890 */ /* 0x000fe2000fffe03f */
[----:B------:R-:W-:Y:S01]  /*1840*/  IMAD.IADD R16, R82, 0x1, R83 ;  /* 0x0000000152107824 */ /* 0x000fe200078e0253 */
[----:B------:R-:W-:Y:S02]  /*1850*/  UISETP.GE.AND UP0, UPT, UR9, 0x4, UPT ;  /* 0x000000040900788c */ /* 0x000fe4000bf06270 */
[----:B------:R-:W-:Y:S02]  /*1860*/  UISETP.GE.AND UP1, UPT, UR8, 0x4, UPT ;  /* 0x000000040800788c */ /* 0x000fe4000bf26270 */
[----:B------:R-:W-:Y:S02]  /*1870*/  USEL UR9, UR9, URZ, !UP0 ;  /* 0x0000003f09097287 */ /* 0x000fe4000c000000 */
[----:B------:R-:W-:-:S02]  /*1880*/  UISETP.GE.U32.AND UP0, UPT, UR4, 0x1c, UPT ;  /* 0x0000001c0400788c */ /* 0x000fc4000bf06070 */
[----:B------:R-:W-:Y:S02]  /*1890*/  USHF.L.U32 UR10, UR9, 0xe, URZ ;  /* 0x0000000e090a7899 */ /* 0x000fe4000800063f */
[----:B------:R-:W-:Y:S02]  /*18a0*/  ULEA UR11, UR9, 0x10000, 0xd ;  /* 0x00010000090b7891 */ /* 0x000fe4000f8e683f */
[----:B------:R-:W-:Y:S02]  /*18b0*/  UISETP.GE.U32.AND.EX UP0, UPT, UR5, URZ, UPT, UP0 ;  /* 0x0000003f0500728c */ /* 0x000fe4000bf06100 */
[----:B------:R-:W-:Y:S01]  /*18c0*/  LEA R44, R81, UR10, 0x1 ;  /* 0x0000000a512c7c11 */ /* 0x000fe2000f8e08ff */
[----:B------:R-:W-:Y:S01]  /*18d0*/  BAR.SYNC.DEFER_BLOCKING 0x0 ;  /* 0x0000000000007b1d */ /* 0x000fe20000010000 */
[----:B------:R-:W-:Y:S01]  /*18e0*/  LEA R21, R63, UR11, 0x1 ;  /* 0x0000000b3f157c11 */ /* 0x000fe2000f8e08ff */
[----:B------:R-:W-:Y:S01]  /*18f0*/  USEL UR8, UR8, URZ, !UP1 ;  /* 0x0000003f08087287 */ /* 0x000fe2000c800000 */
[----:B------:R-:W-:Y:S01]  /*1900*/  LEA R17, R17, UR11, 0x1 ;  /* 0x0000000b11117c11 */ /* 0x000fe2000f8e08ff */
[----:B------:R-:W-:Y:S01]  /*1910*/  UIADD3 UR4, UP1, UR4, 0x1, URZ ;  /* 0x0000000104047890 */ /* 0x000fe2000ff3e03f */
[----:B------:R-:W-:-:S02]  /*1920*/  LEA R89, R16, UR10, 0x1 ;  /* 0x0000000a10597c11 */ /* 0x000fc4000f8e08ff */
[----:B------:R-:W-:Y:S01]  /*1930*/  LEA R90, R62, UR11, 0x1 ;  /* 0x0000000b3e5a7c11 */ /* 0x000fe2000f8e08ff */
[----:B------:R-:W-:Y:S01]  /*1940*/  UIADD3.X UR5, URZ, UR5, URZ, UP1, !UPT ;  /* 0x000000053f057290 */ /* 0x000fe20008ffe43f */
[----:B------:R-:W-:Y:S02]  /*1950*/  LEA R91, R73, UR10, 0x1 ;  /* 0x0000000a495b7c11 */ /* 0x000fe4000f8e08ff */
[----:B------:R-:W-:Y:S01]  /*1960*/  PLOP3.LUT P0, PT, PT, PT, UP0, 0x80, 0x0 ;  /* 0x000000000000781c */ /* 0x000fe20003f0f008 */
[----:B------:R-:W-:Y:S01]  /*1970*/  IMAD R90, R65, 0x100, R90 ;  /* 0x00000100415a7824 */ /* 0x000fe200078e025a */
[----:B------:R-:W-:Y:S04]  /*1980*/  LDSM.16.M88.4 R44, [R44] ;  /* 0x000000002c2c783b */ /* 0x000fe80000000200 */
[----:B------:R-:W1:Y:S04]  /*1990*/  LDSM.16.M88.4 R20, [R21] ;  /* 0x000000001514783b */ /* 0x000e680000000200 */
[----:B------:R-:W2:Y:S04]  /*19a0*/  LDSM.16.M88.4 R16, [R17+0x1000] ;  /* 0x001000001110783b */ /* 0x000ea80000000200 */
[----:B------:R3:W4:Y:S02]  /*19b0*/  LDSM.16.M88.4 R28, [R89+0x2000] ;  /* 0x00200000591c783b */ /* 0x0007240000000200 */
[----:B---3--:R-:W-:-:S05]  /*19c0*/  IMAD.IADD R89, R83, 0x1, R78 ;  /* 0x0000000153597824 */ /* 0x008fca00078e024e */
[----:B------:R-:W-:Y:S01]  /*19d0*/  LEA R89, R89, UR10, 0x1 ;  /* 0x0000000a59597c11 */ /* 0x000fe2000f8e08ff */
[C---:B-1----:R-:W-:Y:S08]  /*19e0*/  HMMA.16816.F32.BF16 R36, R44.reuse, R20, R36 ;  /* 0x000000142c24723c */ /* 0x042ff00000041824 */
[----:B--2---:R-:W-:Y:S07]  /*19f0*/  HMMA.16816.F32.BF16 R24, R44, R16, R24 ;  /* 0x000000102c18723c */ /* 0x004fee0000041818 */
[----:B------:R-:W-:Y:S01]  /*1a00*/  LEA R45, R79, UR10, 0x1 ;  /* 0x0000000a4f2d7c11 */ /* 0x000fe2000f8e08ff */
[C---:B----4-:R-:W-:Y:S05]  /*1a10*/  HMMA.16816.F32.BF16 R32, R28.reuse, R20, R32 ;  /* 0x000000141c20723c */ /* 0x050fea0000041820 */
[----:B------:R-:W1:Y:S02]  /*1a20*/  LDSM.16.M88.4 R44, [R45] ;  /* 0x000000002d2c783b */ /* 0x000e640000000200 */
[----:B------:R-:W-:Y:S01]  /*1a30*/  IMAD.IADD R20, R83, 0x1, R80 ;  /* 0x0000000153147824 */ /* 0x000fe200078e0250 */
[----:B------:R-:W-:Y:S04]  /*1a40*/  HMMA.16816.F32.BF16 R28, R28, R16, R40 ;  /* 0x000000101c1c723c */ /* 0x000fe80000041828 */
[----:B------:R-:W-:-:S05]  /*1a50*/  LEA R20, R20, UR10, 0x1 ;  /* 0x0000000a14147c11 */ /* 0x000fca000f8e08ff */
[----:B------:R-:W2:Y:S01]  /*1a60*/  LDSM.16.M88.4 R40, [R20+0x2000] ;  /* 0x002000001428783b */ /* 0x000ea20000000200 */
[C---:B-1----:R-:W-:Y:S08]  /*1a70*/  HMMA.16816.F32.BF16 R36, R44.reuse, R22, R36 ;  /* 0x000000162c24723c */ /* 0x042ff00000041824 */
[----:B------:R-:W-:Y:S07]  /*1a80*/  HMMA.16816.F32.BF16 R24, R44, R18, R24 ;  /* 0x000000122c18723c */ /* 0x000fee0000041818 */
[----:B------:R-:W-:Y:S01]  /*1a90*/  LEA R44, R77, UR10, 0x1 ;  /* 0x0000000a4d2c7c11 */ /* 0x000fe2000f8e08ff */
[C---:B--2---:R-:W-:Y:S01]  /*1aa0*/  HMMA.16816.F32.BF16 R32, R40.reuse, R22, R32 ;  /* 0x000000162820723c */ /* 0x044fe20000041820 */
[----:B------:R-:W-:Y:S04]  /*1ab0*/  LDSM.16.M88.4 R20, [R90] ;  /* 0x000000005a14783b */ /* 0x000fe80000000200 */
[----:B------:R-:W1:Y:S03]  /*1ac0*/  LDSM.16.M88.4 R44, [R44] ;  /* 0x000000002c2c783b */ /* 0x000e660000000200 */
[----:B------:R-:W-:Y:S01]  /*1ad0*/  HMMA.16816.F32.BF16 R28, R40, R18, R28 ;  /* 0x00000012281c723c */ /* 0x000fe2000004181c */
[----:B------:R2:W3:Y:S04]  /*1ae0*/  LDSM.16.M88.4 R40, [R89+0x2000] ;  /* 0x002000005928783b */ /* 0x0004e80000000200 */
[----:B------:R4:W3:Y:S01]  /*1af0*/  LDSM.16.M88.4 R16, [R90+0x1000] ;  /* 0x001000005a10783b */ /* 0x0008e20000000200 */
[----:B--2---:R-:W-:Y:S01]  /*1b00*/  IMAD.IADD R89, R83, 0x1, R74 ;  /* 0x0000000153597824 */ /* 0x004fe200078e024a */
[----:B----4-:R-:W-:-:S04]  /*1b10*/  LEA R90, R61, UR11, 0x1 ;  /* 0x0000000b3d5a7c11 */ /* 0x010fc8000f8e08ff */
[----:B------:R-:W-:Y:S01]  /*1b20*/  LEA R89, R89, UR10, 0x1 ;  /* 0x0000000a59597c11 */ /* 0x000fe2000f8e08ff */
[----:B------:R-:W-:Y:S01]  /*1b30*/  IMAD R90, R65, 0x100, R90 ;  /* 0x00000100415a7824 */ /* 0x000fe200078e025a */
[-C--:B-1----:R-:W-:Y:S08]  /*1b40*/  HMMA.16816.F32.BF16 R36, R44, R20.reuse, R36 ;  /* 0x000000142c24723c */ /* 0x082ff00000041824 */
[----:B---3--:R-:W-:Y:S07]  /*1b50*/  HMMA.16816.F32.BF16 R32, R40, R20, R32 ;  /* 0x000000142820723c */ /* 0x008fee0000041820 */
[----:B------:R-:W-:Y:S01]  /*1b60*/  IMAD.IADD R20, R83, 0x1, R76 ;  /* 0x0000000153147824 */ /* 0x000fe200078e024c */
[----:B------:R-:W-:Y:S04]  /*1b70*/  HMMA.16816.F32.BF16 R24, R44, R16, R24 ;  /* 0x000000102c18723c */ /* 0x000fe80000041818 */
[----:B------:R-:W-:-:S03]  /*1b80*/  LEA R92, R20, UR10, 0x1 ;  /* 0x0000000a145c7c11 */ /* 0x000fc6000f8e08ff */
[----:B------:R-:W-:Y:S01]  /*1b90*/  LEA R45, R75, UR10, 0x1 ;  /* 0x0000000a4b2d7c11 */ /* 0x000fe2000f8e08ff */
[----:B------:R-:W-:Y:S01]  /*1ba0*/  HMMA.16816.F32.BF16 R28, R40, R16, R28 ;  /* 0x00000010281c723c */ /* 0x000fe2000004181c */
[----:B------:R1:W2:Y:S04]  /*1bb0*/  LDSM.16.M88.4 R40, [R92+0x2000] ;  /* 0x002000005c28783b */ /* 0x0002a80000000200 */
[----:B------:R-:W3:Y:S01]  /*1bc0*/  LDSM.16.M88.4 R44, [R45] ;  /* 0x000000002d2c783b */ /* 0x000ee20000000200 */
[----:B-1----:R-:W-:-:S15]  /*1bd0*/  LEA R92, R71, UR10, 0x1 ;  /* 0x0000000a475c7c11 */ /* 0x002fde000f8e08ff */
[----:B------:R-:W-:-:S03]  /*1be0*/  NOP ;  /* 0x0000000000007918 */ /* 0x000fc60000000000 */
[----:B--2---:R-:W-:Y:S08]  /*1bf0*/  HMMA.16816.F32.BF16 R28, R40, R18, R28 ;  /* 0x00000012281c723c */ /* 0x004ff0000004181c */
[C---:B---3--:R-:W-:Y:S08]  /*1c00*/  HMMA.16816.F32.BF16 R36, R44.reuse, R22, R36 ;  /* 0x000000162c24723c */ /* 0x048ff00000041824 */
[----:B------:R-:W-:Y:S01]  /*1c10*/  HMMA.16816.F32.BF16 R24, R44, R18, R24 ;  /* 0x000000122c18723c */ /* 0x000fe20000041818 */
[----:B------:R-:W-:Y:S04]  /*1c20*/  LDSM.16.M88.4 R16, [R91] ;  /* 0x000000005b10783b */ /* 0x000fe80000000200 */
[----:B------:R-:W-:Y:S03]  /*1c30*/  LDSM.16.M88.4 R44, [R89+0x2000] ;  /* 0x00200000592c783b */ /* 0x000fe60000000200 */
[----:B------:R-:W-:Y:S01]  /*1c40*/  HMMA.16816.F32.BF16 R20, R40, R22, R32 ;  /* 0x000000162814723c */ /* 0x000fe20000041820 */
[----:B------:R-:W1:Y:S04]  /*1c50*/  LDSM.16.M88.4 R32, [R90] ;  /* 0x000000005a20783b */ /* 0x000e680000000200 */
[----:B------:R2:W3:Y:S02]  /*1c60*/  LDSM.16.M88.4 R40, [R90+0x1000] ;  /* 0x001000005a28783b */ /* 0x0004e40000000200 */
[----:B--2---:R-:W-:Y:S01]  /*1c70*/  LEA R90, R69, UR10, 0x1 ;  /* 0x0000000a455a7c11 */ /* 0x004fe2000f8e08ff */
[C---:B-1----:R-:W-:Y:S08]  /*1c80*/  HMMA.16816.F32.BF16 R36, R16.reuse, R32, R36 ;  /* 0x000000201024723c */ /* 0x042ff00000041824 */
[----:B---3--:R-:W-:Y:S08]  /*1c90*/  HMMA.16816.F32.BF16 R24, R16, R40, R24 ;  /* 0x000000281018723c */ /* 0x008ff00000041818 */
[C---:B------:R-:W-:Y:S07]  /*1ca0*/  HMMA.16816.F32.BF16 R16, R44.reuse, R32, R20 ;  /* 0x000000202c10723c */ /* 0x040fee0000041814 */
[----:B------:R-:W-:Y:S01]  /*1cb0*/  IMAD.IADD R32, R83, 0x1, R72 ;  /* 0x0000000153207824 */ /* 0x000fe200078e0248 */
[----:B------:R-:W-:Y:S01]  /*1cc0*/  HMMA.16816.F32.BF16 R20, R44, R40, R28 ;  /* 0x000000282c14723c */ /* 0x000fe2000004181c */
[----:B------:R-:W1:Y:S06]  /*1cd0*/  LDSM.16.M88.4 R28, [R92] ;  /* 0x000000005c1c783b */ /* 0x000e6c0000000200 */
[----:B------:R-:W-:-:S06]  /*1ce0*/  LEA R44, R32, UR10, 0x1 ;  /* 0x0000000a202c7c11 */ /* 0x000fcc000f8e08ff */
[----:B------:R-:W2:Y:S01]  /*1cf0*/  LDSM.16.M88.4 R44, [R44+0x2000] ;  /* 0x002000002c2c783b */ /* 0x000ea20000000200 */
[C---:B-1----:R-:W-:Y:S08]  /*1d00*/  HMMA.16816.F32.BF16 R36, R28.reuse, R34, R36 ;  /* 0x000000221c24723c */ /* 0x042ff00000041824 */
[----:B------:R-:W-:Y:S07]  /*1d10*/  HMMA.16816.F32.BF16 R24, R28, R42, R24 ;  /* 0x0000002a1c18723c */ /* 0x000fee0000041818 */
[----:B------:R-:W-:Y:S01]  /*1d20*/  LEA R28, R60, UR11, 0x1 ;  /* 0x0000000b3c1c7c11 */ /* 0x000fe2000f8e08ff */
[----:B--2---:R-:W-:Y:S04]  /*1d30*/  HMMA.16816.F32.BF16 R32, R44, R34, R16 ;  /* 0x000000222c20723c */ /* 0x004fe80000041810 */
[----:B------:R-:W-:-:S02]  /*1d40*/  IMAD R89, R65, 0x100, R28 ;  /* 0x0000010041597824 */ /* 0x000fc400078e021c */
[----:B------:R-:W-:Y:S02]  /*1d50*/  LDSM.16.M88.4 R28, [R90] ;  /* 0x000000005a1c783b */ /* 0x000fe40000000200 */
[----:B------:R-:W-:Y:S02]  /*1d60*/  HMMA.16816.F32.BF16 R40, R44, R42, R20 ;  /* 0x0000002a2c28723c */ /* 0x000fe40000041814 */
[----:B------:R-:W1:Y:S04]  /*1d70*/  LDSM.16.M88.4 R16, [R89] ;  /* 0x000000005910783b */ /* 0x000e680000000200 */
[----:B------:R-:W2:Y:S01]  /*1d80*/  LDSM.16.M88.4 R20, [R89+0x1000] ;  /* 0x001000005914783b */ /* 0x000ea20000000200 */
[----:B------:R-:W-:-:S05]  /*1d90*/  IMAD.IADD R44, R83, 0x1, R70 ;  /* 0x00000001532c7824 */ /* 0x000fca00078e0246 */
[----:B------:R-:W-:-:S05]  /*1da0*/  LEA R91, R44, UR10, 0x1 ;  /* 0x0000000a2c5b7c11 */ /* 0x000fca000f8e08ff */
[----:B------:R-:W3:Y:S01]  /*1db0*/  LDSM.16.M88.4 R44, [R91+0x2000] ;  /* 0x002000005b2c783b */ /* 0x000ee20000000200 */
[C---:B-1----:R-:W-:Y:S08]  /*1dc0*/  HMMA.16816.F32.BF16 R36, R28.reuse, R16, R36 ;  /* 0x000000101c24723c */ /* 0x042ff00000041824 */
[----:B--2---:R-:W-:Y:S07]  /*1dd0*/  HMMA.16816.F32.BF16 R24, R28, R20, R24 ;  /* 0x000000141c18723c */ /* 0x004fee0000041818 */
[----:B------:R-:W-:Y:S01]  /*1de0*/  LEA R28, R66, UR10, 0x1 ;  /* 0x0000000a421c7c11 */ /* 0x000fe2000f8e08ff */
[C---:B---3--:R-:W-:Y:S05]  /*1df0*/  HMMA.16816.F32.BF16 R32, R44.reuse, R16, R32 ;  /* 0x000000102c20723c */ /* 0x048fea0000041820 */
[----:B------:R-:W1:Y:S02]  /*1e00*/  LDSM.16.M88.4 R28, [R28] ;  /* 0x000000001c1c783b */ /* 0x000e640000000200 */
[----:B------:R-:W-:Y:S01]  /*1e10*/  IMAD.IADD R16, R83, 0x1, R68 ;  /* 0x0000000153107824 */ /* 0x000fe200078e0244 */
[----:B------:R-:W-:Y:S07]  /*1e20*/  HMMA.16816.F32.BF16 R40, R44, R20, R40 ;  /* 0x000000142c28723c */ /* 0x000fee0000041828 */
[----:B------:R-:W-:Y:S01]  /*1e30*/  LEA R44, R16, UR10, 0x1 ;  /* 0x0000000a102c7c11 */ /* 0x000fe2000f8e08ff */
[----:B------:R-:W-:Y:S01]  /*1e40*/  IMAD.U32 R21, RZ, RZ, UR8 ;  /* 0x00000008ff157e24 */ /* 0x000fe2000f8e00ff */
[----:B------:R-:W-:Y:S01]  /*1e50*/  IADD3 R16, P1, R10, UR6, RZ ;  /* 0x000000060a107c10 */ /* 0x000fe2000ff3e0ff */
[----:B------:R-:W-:-:S02]  /*1e60*/  ULEA UR10, UR8, 0x10000, 0xd ;  /* 0x00010000080a7891 */ /* 0x000fc4000f8e683f */
[----:B------:R-:W-:Y:S01]  /*1e70*/  IMAD R21, R21, 0x4000, R84 ;  /* 0x0000400015157824 */ /* 0x000fe200078e0254 */
[----:B------:R-:W2:Y:S01]  /*1e80*/  LDSM.16.M88.4 R44, [R44+0x2000] ;  /* 0x002000002c2c783b */ /* 0x000ea20000000200 */
[----:B------:R-:W-:-:S03]  /*1e90*/  IADD3.X R17, R0, UR7, RZ, P1, !PT ;  /* 0x0000000700117c10 */ /* 0x000fc60008ffe4ff */
[----:B------:R-:W-:Y:S01]  /*1ea0*/  BAR.SYNC.DEFER_BLOCKING 0x0 ;  /* 0x0000000000007b1d */ /* 0x000fe20000010000 */
[----:B------:R-:W-:Y:S02]  /*1eb0*/  IADD3 R92, P1, R8, UR6, RZ ;  /* 0x00000006085c7c10 */ /* 0x000fe4000ff3e0ff */
[----:B------:R-:W-:Y:S02]  /*1ec0*/  IADD3 R89, R84, UR10, RZ ;  /* 0x0000000a54597c10 */ /* 0x000fe4000fffe0ff */
[----:B------:R-:W-:Y:S02]  /*1ed0*/  IADD3.X R93, R12, UR7, RZ, P1, !PT ;  /* 0x000000070c5d7c10 */ /* 0x000fe40008ffe4ff */
[----:B------:R-:W-:-:S04]  /*1ee0*/  IADD3 R90, P1, R7, UR6, RZ ;  /* 0x00000006075a7c10 */ /* 0x000fc8000ff3e0ff */
[----:B------:R-:W-:Y:S01]  /*1ef0*/  IADD3.X R91, R11, UR7, RZ, P1, !PT ;  /* 0x000000070b5b7c10 */ /* 0x000fe20008ffe4ff */
[C---:B-1----:R-:W-:Y:S01]  /*1f00*/  HMMA.16816.F32.BF16 R36, R28.reuse, R18, R36 ;  /* 0x000000121c24723c */ /* 0x042fe20000041824 */
[----:B------:R-:W-:Y:S01]  /*1f10*/  @!PT LDS RZ, [RZ] ;  /* 0x00000000fffff984 */ /* 0x000fe20000000800 */
[----:B------:R-:W-:Y:S01]  /*1f20*/  @!PT LDS RZ, [RZ] ;  /* 0x00000000fffff984 */ /* 0x000fe20000000800 */
[----:B------:R-:W-:Y:S01]  /*1f30*/  @!PT LDS RZ, [RZ] ;  /* 0x00000000fffff984 */ /* 0x000fe20000000800 */
[----:B------:R1:W-:Y:S07]  /*1f40*/  LDGSTS.E.BYPASS.128 [R21], [R16.64], !P0 ;  /* 0x0000000010157fae */ /* 0x0003ee000c101c4c */
[-C--:B------:R-:W-:Y:S01]  /*1f50*/  HMMA.16816.F32.BF16 R24, R28, R22.reuse, R24 ;  /* 0x000000161c18723c */ /* 0x080fe20000041818 */
[----:B------:R3:W-:Y:S04]  /*1f60*/  LDGSTS.E.BYPASS.128 [R21+0x800], [R92.64], !P0 ;  /* 0x008000005c157fae */ /* 0x0007e8000c101c4c */
[----:B------:R3:W-:Y:S02]  /*1f70*/  LDGSTS.E.BYPASS.128 [R21+0x1000], [R90.64], !P0 ;  /* 0x010000005a157fae */ /* 0x0007e4000c101c4c */
[----:B------:R-:W-:Y:S01]  /*1f80*/  IADD3 R30, P2, R5, UR6, RZ ;  /* 0x00000006051e7c10 */ /* 0x000fe2000ff5e0ff */
[----:B--2---:R-:W-:Y:S01]  /*1f90*/  HMMA.16816.F32.BF16 R40, R44, R22, R40 ;  /* 0x000000162c28723c */ /* 0x004fe20000041828 */
[----:B------:R-:W-:-:S02]  /*1fa0*/  IADD3 R28, P1, R3, UR6, RZ ;  /* 0x00000006031c7c10 */ /* 0x000fc4000ff3e0ff */
[----:B------:R-:W-:Y:S02]  /*1fb0*/  IADD3.X R31, R9, UR7, RZ, P2, !PT ;  /* 0x00000007091f7c10 */ /* 0x000fe400097fe4ff */
[----:B------:R-:W-:Y:S02]  /*1fc0*/  IADD3.X R29, R6, UR7, RZ, P1, !PT ;  /* 0x00000007061d7c10 */ /* 0x000fe40008ffe4ff */
[----:B------:R-:W-:Y:S01]  /*1fd0*/  IADD3 R22, P1, R48, UR6, RZ ;  /* 0x0000000630167c10 */ /* 0x000fe2000ff3e0ff */
[----:B------:R-:W-:Y:S01]  /*1fe0*/  HMMA.16816.F32.BF16 R32, R44, R18, R32 ;  /* 0x000000122c20723c */ /* 0x000fe20000041820 */
[----:B------:R2:W-:Y:S01]  /*1ff0*/  LDGSTS.E.BYPASS.128 [R21+0x1800], [R30.64], !P0 ;  /* 0x018000001e157fae */ /* 0x0005e2000c101c4c */
[----:B-1----:R-:W-:Y:S02]  /*2000*/  IADD3 R16, P3, R14, UR6, RZ ;  /* 0x000000060e107c10 */ /* 0x002fe4000ff7e0ff */
[----:B------:R-:W-:Y:S01]  /*2010*/  IADD3.X R23, R15, UR7, RZ, P1, !PT ;  /* 0x000000070f177c10 */ /* 0x000fe20008ffe4ff */
[----:B------:R1:W-:Y:S01]  /*2020*/  LDGSTS.E.BYPASS.128 [R21+0x2000], [R28.64], !P0 ;  /* 0x020000001c157fae */ /* 0x0003e2000c101c4c */
[----:B------:R-:W-:-:S02]  /*2030*/  IADD3.X R17, R13, UR7, RZ, P3, !PT ;  /* 0x000000070d117c10 */ /* 0x000fc40009ffe4ff */
[----:B------:R-:W-:-:S04]  /*2040*/  IADD3 R18, P2, R2, UR6, RZ ;  /* 0x0000000602127c10 */ /* 0x000fc8000ff5e0ff */
[----:B------:R-:W-:Y:S02]  /*2050*/  IADD3.X R19, R4, UR7, RZ, P2, !PT ;  /* 0x0000000704137c10 */ /* 0x000fe400097fe4ff */
[----:B--2---:R-:W-:Y:S02]  /*2060*/  IADD3 R30, P1, R50, UR6, RZ ;  /* 0x00000006321e7c10 */ /* 0x004fe4000ff3e0ff */
[----:B------:R-:W-:Y:S01]  /*2070*/  IADD3 R46, P2, R52, UR6, RZ ;  /* 0x00000006342e7c10 */ /* 0x000fe2000ff5e0ff */
[----:B------:R3:W-:Y:S01]  /*2080*/  LDGSTS.E.BYPASS.128 [R21+0x2800], [R18.64], !P0 ;  /* 0x0280000012157fae */ /* 0x0007e2000c101c4c */
[----:B------:R-:W-:Y:S02]  /*2090*/  IADD3.X R31, R49, UR7, RZ, P1, !PT ;  /* 0x00000007311f7c10 */ /* 0x000fe40008ffe4ff */
[----:B------:R-:W-:Y:S01]  /*20a0*/  IADD3 R44, P1, R54, UR6, RZ ;  /* 0x00000006362c7c10 */ /* 0x000fe2000ff3e0ff */
[----:B------:R3:W-:Y:S01]  /*20b0*/  LDGSTS.E.BYPASS.128 [R21+0x3000], [R16.64], !P0 ;  /* 0x0300000010157fae */ /* 0x0007e2000c101c4c */
[----:B-1----:R-:W-:Y:S01]  /*20c0*/  IADD3 R28, P3, R56, UR6, RZ ;  /* 0x00000006381c7c10 */ /* 0x002fe2000ff7e0ff */
[----:B------:R-:W-:Y:S01]  /*20d0*/  UIADD3 UR6, UP0, UR6, 0x100, URZ ;  /* 0x0000010006067890 */ /* 0x000fe2000ff1e03f */
[----:B------:R-:W-:Y:S01]  /*20e0*/  IADD3.X R47, R51, UR7, RZ, P2, !PT ;  /* 0x00000007332f7c10 */ /* 0x000fe200097fe4ff */
[----:B------:R3:W-:Y:S01]  /*20f0*/  LDGSTS.E.BYPASS.128 [R21+0x3800], [R22.64], !P0 ;  /* 0x0380000016157fae */ /* 0x0007e2000c101c4c */
[----:B------:R-:W-:-:S02]  /*2100*/  IADD3.X R45, R53, UR7, RZ, P1, !PT ;  /* 0x00000007352d7c10 */ /* 0x000fc40008ffe4ff */
[----:B------:R-:W-:Y:S01]  /*2110*/  IADD3.X R29, R55, UR7, RZ, P3, !PT ;  /* 0x00000007371d7c10 */ /* 0x000fe20009ffe4ff */
[----:B------:R-:W-:Y:S01]  /*2120*/  UIADD3.X UR7, URZ, UR7, URZ, UP0, !UPT ;  /* 0x000000073f077290 */ /* 0x000fe200087fe43f */
[----:B------:R-:W0:Y:S01]  /*2130*/  LDGDEPBAR ;  /* 0x00000000000079af */ /* 0x000e220000000000 */
[----:B------:R-:W-:-:S03]  /*2140*/  UISETP.NE.U32.AND UP0, UPT, UR6, 0x2000, UPT ;  /* 0x000020000600788c */ /* 0x000fc6000bf05070 */
[----:B------:R3:W-:Y:S01]  /*2150*/  LDGSTS.E.BYPASS.128 [R89], [R30.64], !P0 ;  /* 0x000000001e597fae */ /* 0x0007e2000c101c4c */
[----:B------:R-:W-:-:S03]  /*2160*/  UISETP.NE.AND.EX UP0, UPT, UR7, URZ, UPT, UP0 ;  /* 0x0000003f0700728c */ /* 0x000fc6000bf05300 */
[----:B------:R3:W-:Y:S04]  /*2170*/  LDGSTS.E.BYPASS.128 [R89+0x800], [R46.64], !P0 ;  /* 0x008000002e597fae */ /* 0x0007e8000c101c4c */
[----:B------:R3:W-:Y:S04]  /*2180*/  LDGSTS.E.BYPASS.128 [R89+0x1000], [R44.64], !P0 ;  /* 0x010000002c597fae */ /* 0x0007e8000c101c4c */
[----:B------:R3:W-:Y:S01]  /*2190*/  LDGSTS.E.BYPASS.128 [R89+0x1800], [R28.64], !P0 ;  /* 0x018000001c597fae */ /* 0x0007e2000c101c4c */
[----:B------:R-:W-:-:S03]  /*21a0*/  PLOP3.LUT P0, PT, PT, PT, UP0, 0x80, 0x0 ;  /* 0x000000000000781c */ /* 0x000fc60003f0f008 */
[----:B------:R-:W0:Y:S10]  /*21b0*/  LDGDEPBAR ;  /* 0x00000000000079af */ /* 0x000e340000000000 */
[----:B---3--:R-:W-:Y:S05]  /*21c0*/  @P0 BRA `(.L_x_0) ;  /* 0xfffff63000000947 */ /* 0x008fea000383ffff */
[----:B------:R-:W-:Y:S01]  /*21d0*/  IMAD.SHL.U32 R0, R59, 0x2, RZ ;  /* 0x000000023b007824 */ /* 0x000fe200078e00ff */
[----:B------:R-:W-:Y:S01]  /*21e0*/  LOP3.LUT R2, R86, 0x20, RZ, 0xc0, !PT ;  /* 0x0000002056027812 */ /* 0x000fe200078ec0ff */
[----:B------:R-:W-:Y:S01]  /*21f0*/  IMAD.SHL.U32 R3, R85, 0x8, RZ ;  /* 0x0000000855037824 */ /* 0x000fe200078e00ff */
[----:B------:R-:W-:-:S04]  /*2200*/  DEPBAR.LE SB0, 0x0 ;  /* 0x000080000000791a */ /* 0x000fc80000000000 */
[----:B------:R-:W-:Y:S01]  /*2210*/  LOP3.LUT R0, R0, 0x6, RZ, 0xc0, !PT ;  /* 0x0000000600007812 */ /* 0x000fe200078ec0ff */
[----:B------:R-:W-:Y:S01]  /*2220*/  IMAD.MOV.U32 R12, RZ, RZ, 0x2 ;  /* 0x00000002ff0c7424 */ /* 0x000fe200078e00ff */
[----:B------:R-:W-:Y:S02]  /*2230*/  LOP3.LUT R5, R3, 0x180, R86, 0xf8, !PT ;  /* 0x0000018003057812 */ /* 0x000fe400078ef856 */
[----:B------:R-:W-:Y:S01]  /*2240*/  F2FP.BF16.PACK_AB R36, R37, R36 ;  /* 0x000000242524723e */ /* 0x000fe200000010ff */
[----:B------:R-:W-:Y:S01]  /*2250*/  IMAD R87, R87, 0x8, R0 ;  /* 0x0000000857577824 */ /* 0x000fe200078e0200 */
[----:B------:R-:W-:Y:S02]  /*2260*/  LOP3.LUT R0, R86, 0x40, RZ, 0xc0, !PT ;  /* 0x0000004056007812 */ /* 0x000fe400078ec0ff */
[----:B------:R-:W-:Y:S02]  /*2270*/  LOP3.LUT R5, R5, 0x78, R86, 0xf8, !PT ;  /* 0x0000007805057812 */ /* 0x000fe400078ef856 */
[----:B------:R-:W-:-:S02]  /*2280*/  IADD3 R87, R2, R87, R0 ;  /* 0x0000005702577210 */ /* 0x000fc40007ffe000 */
[----:B------:R-:W-:Y:S02]  /*2290*/  SHF.R.U32.HI R0, RZ, 0x1, R5 ;  /* 0x00000001ff007819 */ /* 0x000fe40000011605 */
[----:B------:R-:W-:Y:S02]  /*22a0*/  IADD3 R87, R3, R87, R88 ;  /* 0x0000005703577210 */ /* 0x000fe40007ffe058 */
[----:B------:R-:W-:Y:S02]  /*22b0*/  LOP3.LUT R6, R0, 0x1f0, RZ, 0xc0, !PT ;  /* 0x000001f000067812 */ /* 0x000fe400078ec0ff */
[C---:B------:R-:W-:Y:S02]  /*22c0*/  LOP3.LUT R2, R87.reuse, 0x100, RZ, 0x3c, !PT ;  /* 0x0000010057027812 */ /* 0x040fe400078e3cff */
[----:B------:R-:W-:Y:S01]  /*22d0*/  LOP3.LUT R4, R87, 0x110, RZ, 0x3c, !PT ;  /* 0x0000011057047812 */ /* 0x000fe200078e3cff */
[----:B------:R-:W-:Y:S01]  /*22e0*/  IMAD R10, R5, 0x2, R6 ;  /* 0x00000002050a7824 */ /* 0x000fe200078e0206 */
[----:B------:R-:W-:-:S02]  /*22f0*/  SHF.R.U32.HI R0, RZ, 0x1, R87 ;  /* 0x00000001ff007819 */ /* 0x000fc40000011657 */
[----:B------:R-:W-:Y:S02]  /*2300*/  SHF.R.U32.HI R3, RZ, 0x1, R2 ;  /* 0x00000001ff037819 */ /* 0x000fe40000011602 */
[----:B------:R-:W-:Y:S02]  /*2310*/  SHF.R.U32.HI R6, RZ, 0x1, R4 ;  /* 0x00000001ff067819 */ /* 0x000fe40000011604 */
[----:B------:R-:W-:Y:S02]  /*2320*/  LOP3.LUT R0, R0, 0x7ffffff0, RZ, 0xc0, !PT ;  /* 0x7ffffff000007812 */ /* 0x000fe400078ec0ff */
[----:B------:R-:W-:Y:S02]  /*2330*/  LOP3.LUT R5, R87, 0x10, RZ, 0x3c, !PT ;  /* 0x0000001057057812 */ /* 0x000fe400078e3cff */
[----:B------:R-:W-:Y:S01]  /*2340*/  LOP3.LUT R3, R3, 0x7ffffff0, RZ, 0xc0, !PT ;  /* 0x7ffffff003037812 */ /* 0x000fe200078ec0ff */
[--C-:B------:R-:W-:Y:S01]  /*2350*/  IMAD R87, R87, 0x2, R0.reuse ;  /* 0x0000000257577824 */ /* 0x100fe200078e0200 */
[----:B------:R-:W-:Y:S01]  /*2360*/  BAR.SYNC.DEFER_BLOCKING 0x0 ;  /* 0x0000000000007b1d */ /* 0x000fe20000010000 */
[----:B------:R-:W-:Y:S01]  /*2370*/  LOP3.LUT R7, R6, 0x7ffffff0, RZ, 0xc0, !PT ;  /* 0x7ffffff006077812 */ /* 0x000fe200078ec0ff */
[----:B------:R-:W-:Y:S01]  /*2380*/  IMAD R8, R5, 0x2, R0 ;  /* 0x0000000205087824 */ /* 0x000fe200078e0200 */
[----:B------:R-:W-:Y:S01]  /*2390*/  F2FP.BF16.PACK_AB R39, R39, R38 ;  /* 0x000000262727723e */ /* 0x000fe200000010ff */
[----:B------:R-:W-:Y:S01]  /*23a0*/  IMAD R0, R2, 0x2, R3 ;  /* 0x0000000202007824 */ /* 0x000fe200078e0203 */
[----:B------:R-:W-:Y:S01]  /*23b0*/  F2FP.BF16.PACK_AB R25, R25, R24 ;  /* 0x000000181919723e */ /* 0x000fe200000010ff */
[----:B------:R-:W-:Y:S01]  /*23c0*/  IMAD R9, R4, 0x2, R7 ;  /* 0x0000000204097824 */ /* 0x000fe200078e0207 */
[----:B------:R-:W-:-:S02]  /*23d0*/  F2FP.BF16.PACK_AB R26, R27, R26 ;  /* 0x0000001a1b1a723e */ /* 0x000fc400000010ff */
[----:B------:R-:W-:Y:S02]  /*23e0*/  F2FP.BF16.PACK_AB R32, R33, R32 ;  /* 0x000000202120723e */ /* 0x000fe400000010ff */
[----:B------:R-:W-:Y:S02]  /*23f0*/  F2FP.BF16.PACK_AB R35, R35, R34 ;  /* 0x000000222323723e */ /* 0x000fe400000010ff */
[----:B------:R-:W-:Y:S02]  /*2400*/  F2FP.BF16.PACK_AB R41, R41, R40 ;  /* 0x000000282929723e */ /* 0x000fe400000010ff */
[----:B------:R-:W-:Y:S02]  /*2410*/  F2FP.BF16.PACK_AB R42, R43, R42 ;  /* 0x0000002a2b2a723e */ /* 0x000fe400000010ff */
[----:B------:R-:W-:Y:S02]  /*2420*/  SHF.R.U32.HI R3, RZ, 0x2, R59 ;  /* 0x00000002ff037819 */ /* 0x000fe4000001163b */
[----:B------:R-:W-:-:S02]  /*2430*/  SHF.R.U32.HI R2, RZ, 0x2, R85 ;  /* 0x00000002ff027819 */ /* 0x000fc40000011655 */
[----:B------:R-:W-:Y:S02]  /*2440*/  LOP3.LUT R57, R57, 0x18, R86, 0xf8, !PT ;  /* 0x0000001839397812 */ /* 0x000fe400078ef856 */
[----:B------:R-:W-:Y:S01]  /*2450*/  LOP3.LUT R3, R2, 0xf, R3, 0xf8, !PT ;  /* 0x0000000f02037812 */ /* 0x000fe200078ef803 */
[----:B------:R-:W-:Y:S01]  /*2460*/  STS [R87], R36 ;  /* 0x0000002457007388 */ /* 0x000fe20000000800 */
[----:B------:R-:W-:Y:S02]  /*2470*/  ISETP.GE.AND P0, PT, R57, 0x2800, PT ;  /* 0x000028003900780c */ /* 0x000fe40003f06270 */
[----:B------:R-:W-:Y:S01]  /*2480*/  LOP3.LUT R58, R3, R58, RZ, 0xfc, !PT ;  /* 0x0000003a033a7212 */ /* 0x000fe200078efcff */
[----:B------:R-:W-:Y:S03]  /*2490*/  STS [R0], R39 ;  /* 0x0000002700007388 */ /* 0x000fe60000000800 */
[C---:B------:R-:W-:Y:S01]  /*24a0*/  LOP3.LUT R2, R58.reuse, 0x20, RZ, 0xfc, !PT ;  /* 0x000000203a027812 */ /* 0x040fe200078efcff */
[----:B------:R-:W-:Y:S01]  /*24b0*/  STS [R8], R25 ;  /* 0x0000001908007388 */ /* 0x000fe20000000800 */
[C---:B------:R-:W-:Y:S01]  /*24c0*/  ISETP.LT.AND P1, PT, R58.reuse, 0x200, !P0 ;  /* 0x000002003a00780c */ /* 0x040fe20004721270 */
[----:B------:R-:W-:Y:S01]  /*24d0*/  IMAD R57, R58, 0x2800, R57 ;  /* 0x000028003a397824 */ /* 0x000fe200078e0239 */
[----:B------:R-:W-:Y:S01]  /*24e0*/  ISETP.LT.AND P0, PT, R2, 0x200, !P0 ;  /* 0x000002000200780c */ /* 0x000fe20004701270 */
[----:B------:R-:W-:Y:S02]  /*24f0*/  STS [R9], R26 ;  /* 0x0000001a09007388 */ /* 0x000fe40000000800 */
[----:B------:R-:W-:-:S02]  /*2500*/  IMAD.WIDE R2, R57, R12, c[0x0][0x170] ;  /* 0x00005c0039027625 */ /* 0x000fc400078e020c */
[----:B------:R-:W-:Y:S06]  /*2510*/  BAR.SYNC.DEFER_BLOCKING 0x0 ;  /* 0x0000000000007b1d */ /* 0x000fec0000010000 */
[----:B------:R-:W1:Y:S04]  /*2520*/  LDS.128 R4, [R10] ;  /* 0x000000000a047984 */ /* 0x000e680000000c00 */
[----:B------:R-:W-:Y:S06]  /*2530*/  BAR.SYNC.DEFER_BLOCKING 0x0 ;  /* 0x0000000000007b1d */ /* 0x000fec0000010000 */
[----:B------:R2:W-:Y:S04]  /*2540*/  STS [R87], R32 ;  /* 0x0000002057007388 */ /* 0x0005e80000000800 */
[----:B------:R2:W-:Y:S04]  /*2550*/  STS [R0], R35 ;  /* 0x0000002300007388 */ /* 0x0005e80000000800 */
[----:B------:R2:W-:Y:S04]  /*2560*/  STS [R8], R41 ;  /* 0x0000002908007388 */ /* 0x0005e80000000800 */
[----:B------:R2:W-:Y:S04]  /*2570*/  STS [R9], R42 ;  /* 0x0000002a09007388 */ /* 0x0005e80000000800 */
[----:B------:R-:W-:Y:S06]  /*2580*/  BAR.SYNC.DEFER_BLOCKING 0x0 ;  /* 0x0000000000007b1d */ /* 0x000fec0000010000 */
[----:B-1----:R2:W-:Y:S01]  /*2590*/  @P1 STG.E.128 [R2.64], R4 ;  /* 0x0000000402001986 */ /* 0x0025e2000c101d0c */
[----:B------:R-:W-:Y:S05]  /*25a0*/  @!P0 EXIT ;  /* 0x000000000000894d */ /* 0x000fea0003800000 */
[----:B--2---:R-:W1:Y:S01]  /*25b0*/  LDS.128 R8, [R10] ;  /* 0x000000000a087984 */ /* 0x004e620000000c00 */
[----:B------:R-:W-:-:S05]  /*25c0*/  IADD3 R2, R57, 0x50000, RZ ;  /* 0x0005000039027810 */ /* 0x000fca0007ffe0ff */
[----:B------:R-:W-:-:S05]  /*25d0*/  IMAD.WIDE R2, R2, R12, c[0x0][0x170] ;  /* 0x00005c0002027625 */ /* 0x000fca00078e020c */
[----:B-1----:R-:W-:Y:S01]  /*25e0*/  STG.E.128 [R2.64], R8 ;  /* 0x0000000802007986 */ /* 0x002fe2000c101d0c */
[----:B------:R-:W-:Y:S05]  /*25f0*/  EXIT ;  /* 0x000000000000794d */ /* 0x000fea0003800000 */
.L_x_1:
[----:B------:R-:W-:-:S00]  /*2600*/  BRA `(.L_x_1) ;  /* 0xfffffff000007947 */ /* 0x000fc0000383ffff */
[----:B------:R-:W-:-:S00]  /*2610*/  NOP ;  /* 0x0000000000007918 */ /* 0x000fc00000000000 */
        /* <DEDUP_REMOVED lines=14> */
.L_x_2:


//--------------------- .nv.shared.triton_mm      --------------------------
	.section	.nv.shared.triton_mm,"aw",@nobits
	.sectionflags	@""
	.align	16
